//
// Generated by NVIDIA NVVM Compiler
//
// Compiler Build ID: CL-36424714
// Cuda compilation tools, release 13.0, V13.0.88
// Based on NVVM 20.0.0
//

.version 9.0
.target sm_100
.address_size 64

	// .globl	_Z17convolutionRowGPUPfS_S_iii

.visible .entry _Z17convolutionRowGPUPfS_S_iii(
	.param .u64 .ptr .align 1 _Z17convolutionRowGPUPfS_S_iii_param_0,
	.param .u64 .ptr .align 1 _Z17convolutionRowGPUPfS_S_iii_param_1,
	.param .u64 .ptr .align 1 _Z17convolutionRowGPUPfS_S_iii_param_2,
	.param .u32 _Z17convolutionRowGPUPfS_S_iii_param_3,
	.param .u32 _Z17convolutionRowGPUPfS_S_iii_param_4,
	.param .u32 _Z17convolutionRowGPUPfS_S_iii_param_5
)
{
	.reg .pred 	%p<52>;
	.reg .b32 	%r<69>;
	.reg .b32 	%f<86>;
	.reg .b64 	%rd<25>;

	ld.param.u64 	%rd10, [_Z17convolutionRowGPUPfS_S_iii_param_0];
	ld.param.u64 	%rd11, [_Z17convolutionRowGPUPfS_S_iii_param_1];
	ld.param.u64 	%rd12, [_Z17convolutionRowGPUPfS_S_iii_param_2];
	ld.param.u32 	%r30, [_Z17convolutionRowGPUPfS_S_iii_param_3];
	ld.param.u32 	%r31, [_Z17convolutionRowGPUPfS_S_iii_param_5];
	cvta.to.global.u64 	%rd1, %rd12;
	cvta.to.global.u64 	%rd2, %rd11;
	setp.lt.s32 	%p1, %r31, 0;
	@%p1 bra 	$L__BB0_40;
	cvta.to.global.u64 	%rd13, %rd10;
	neg.s32 	%r67, %r31;
	mov.u32 	%r32, %ctaid.y;
	shl.b32 	%r33, %r32, 4;
	mov.u32 	%r34, %tid.y;
	add.s32 	%r35, %r33, %r34;
	mov.u32 	%r36, %ctaid.x;
	shl.b32 	%r2, %r36, 4;
	mov.u32 	%r3, %tid.x;
	add.s32 	%r4, %r2, %r3;
	mul.lo.s32 	%r5, %r30, %r35;
	add.s32 	%r6, %r5, %r4;
	mul.wide.s32 	%rd14, %r6, 4;
	add.s64 	%rd3, %rd13, %rd14;
	setp.lt.u32 	%p2, %r31, 4;
	mov.f32 	%f78, 0f00000000;
	@%p2 bra 	$L__BB0_21;
	shl.b32 	%r62, %r31, 1;
	sub.s32 	%r65, 3, %r31;
	and.b32  	%r37, %r62, -8;
	neg.s32 	%r64, %r37;
	add.s32 	%r38, %r3, %r5;
	add.s32 	%r39, %r38, %r2;
	sub.s32 	%r63, %r39, %r31;
	sub.s32 	%r61, %r4, %r31;
	mov.f32 	%f78, 0f00000000;
$L__BB0_3:
	.pragma "nounroll";
	setp.lt.s32 	%p3, %r61, 0;
	setp.ge.s32 	%p4, %r61, %r30;
	mul.wide.s32 	%rd15, %r62, 4;
	add.s64 	%rd4, %rd1, %rd15;
	mul.wide.s32 	%rd16, %r63, 4;
	add.s64 	%rd5, %rd2, %rd16;
	or.pred  	%p5, %p3, %p4;
	@%p5 bra 	$L__BB0_5;
	ld.global.f32 	%f37, [%rd5];
	ld.global.f32 	%f38, [%rd4];
	fma.rn.f32 	%f78, %f37, %f38, %f78;
$L__BB0_5:
	st.global.f32 	[%rd3], %f78;
	add.s32 	%r40, %r61, 1;
	setp.lt.s32 	%p6, %r40, 0;
	setp.ge.s32 	%p7, %r40, %r30;
	or.pred  	%p8, %p6, %p7;
	@%p8 bra 	$L__BB0_7;
	ld.global.f32 	%f39, [%rd5+4];
	ld.global.f32 	%f40, [%rd4+-4];
	fma.rn.f32 	%f78, %f39, %f40, %f78;
$L__BB0_7:
	st.global.f32 	[%rd3], %f78;
	add.s32 	%r41, %r61, 2;
	setp.lt.s32 	%p9, %r41, 0;
	setp.ge.s32 	%p10, %r41, %r30;
	or.pred  	%p11, %p9, %p10;
	@%p11 bra 	$L__BB0_9;
	ld.global.f32 	%f41, [%rd5+8];
	ld.global.f32 	%f42, [%rd4+-8];
	fma.rn.f32 	%f78, %f41, %f42, %f78;
$L__BB0_9:
	st.global.f32 	[%rd3], %f78;
	add.s32 	%r42, %r61, 3;
	setp.lt.s32 	%p12, %r42, 0;
	setp.ge.s32 	%p13, %r42, %r30;
	or.pred  	%p14, %p12, %p13;
	@%p14 bra 	$L__BB0_11;
	ld.global.f32 	%f43, [%rd5+12];
	ld.global.f32 	%f44, [%rd4+-12];
	fma.rn.f32 	%f78, %f43, %f44, %f78;
$L__BB0_11:
	st.global.f32 	[%rd3], %f78;
	add.s32 	%r43, %r61, 4;
	setp.lt.s32 	%p15, %r43, 0;
	setp.ge.s32 	%p16, %r43, %r30;
	or.pred  	%p17, %p15, %p16;
	@%p17 bra 	$L__BB0_13;
	ld.global.f32 	%f45, [%rd5+16];
	ld.global.f32 	%f46, [%rd4+-16];
	fma.rn.f32 	%f78, %f45, %f46, %f78;
$L__BB0_13:
	st.global.f32 	[%rd3], %f78;
	add.s32 	%r44, %r61, 5;
	setp.lt.s32 	%p18, %r44, 0;
	setp.ge.s32 	%p19, %r44, %r30;
	or.pred  	%p20, %p18, %p19;
	@%p20 bra 	$L__BB0_15;
	ld.global.f32 	%f47, [%rd5+20];
	ld.global.f32 	%f48, [%rd4+-20];
	fma.rn.f32 	%f78, %f47, %f48, %f78;
$L__BB0_15:
	st.global.f32 	[%rd3], %f78;
	add.s32 	%r45, %r61, 6;
	setp.lt.s32 	%p21, %r45, 0;
	setp.ge.s32 	%p22, %r45, %r30;
	or.pred  	%p23, %p21, %p22;
	@%p23 bra 	$L__BB0_17;
	ld.global.f32 	%f49, [%rd5+24];
	ld.global.f32 	%f50, [%rd4+-24];
	fma.rn.f32 	%f78, %f49, %f50, %f78;
$L__BB0_17:
	st.global.f32 	[%rd3], %f78;
	add.s32 	%r46, %r61, 7;
	setp.lt.s32 	%p24, %r46, 0;
	setp.ge.s32 	%p25, %r46, %r30;
	or.pred  	%p26, %p24, %p25;
	@%p26 bra 	$L__BB0_19;
	ld.global.f32 	%f51, [%rd5+28];
	ld.global.f32 	%f52, [%rd4+-28];
	fma.rn.f32 	%f78, %f51, %f52, %f78;
$L__BB0_19:
	st.global.f32 	[%rd3], %f78;
	add.s32 	%r65, %r65, 8;
	add.s32 	%r64, %r64, 8;
	add.s32 	%r63, %r63, 8;
	add.s32 	%r62, %r62, -8;
	add.s32 	%r61, %r61, 8;
	setp.ne.s32 	%p27, %r64, 0;
	@%p27 bra 	$L__BB0_3;
	add.s32 	%r67, %r65, -3;
$L__BB0_21:
	shl.b32 	%r47, %r31, 1;
	and.b32  	%r48, %r47, 6;
	setp.lt.u32 	%p28, %r48, 3;
	@%p28 bra 	$L__BB0_31;
	add.s32 	%r24, %r67, %r4;
	setp.lt.s32 	%p29, %r24, 0;
	setp.ge.s32 	%p30, %r24, %r30;
	sub.s32 	%r49, %r31, %r67;
	mul.wide.s32 	%rd17, %r49, 4;
	add.s64 	%rd6, %rd1, %rd17;
	add.s32 	%r50, %r6, %r67;
	mul.wide.s32 	%rd18, %r50, 4;
	add.s64 	%rd7, %rd2, %rd18;
	or.pred  	%p31, %p29, %p30;
	@%p31 bra 	$L__BB0_24;
	ld.global.f32 	%f53, [%rd7];
	ld.global.f32 	%f54, [%rd6];
	fma.rn.f32 	%f78, %f53, %f54, %f78;
$L__BB0_24:
	st.global.f32 	[%rd3], %f78;
	add.s32 	%r51, %r24, 1;
	setp.lt.s32 	%p32, %r51, 0;
	setp.ge.s32 	%p33, %r51, %r30;
	or.pred  	%p34, %p32, %p33;
	@%p34 bra 	$L__BB0_26;
	ld.global.f32 	%f55, [%rd7+4];
	ld.global.f32 	%f56, [%rd6+-4];
	fma.rn.f32 	%f78, %f55, %f56, %f78;
$L__BB0_26:
	st.global.f32 	[%rd3], %f78;
	add.s32 	%r52, %r24, 2;
	setp.lt.s32 	%p35, %r52, 0;
	setp.ge.s32 	%p36, %r52, %r30;
	or.pred  	%p37, %p35, %p36;
	@%p37 bra 	$L__BB0_28;
	ld.global.f32 	%f57, [%rd7+8];
	ld.global.f32 	%f58, [%rd6+-8];
	fma.rn.f32 	%f78, %f57, %f58, %f78;
$L__BB0_28:
	st.global.f32 	[%rd3], %f78;
	add.s32 	%r53, %r24, 3;
	setp.lt.s32 	%p38, %r53, 0;
	setp.ge.s32 	%p39, %r53, %r30;
	or.pred  	%p40, %p38, %p39;
	@%p40 bra 	$L__BB0_30;
	ld.global.f32 	%f59, [%rd7+12];
	ld.global.f32 	%f60, [%rd6+-12];
	fma.rn.f32 	%f78, %f59, %f60, %f78;
$L__BB0_30:
	st.global.f32 	[%rd3], %f78;
	add.s32 	%r67, %r67, 4;
$L__BB0_31:
	and.b32  	%r54, %r31, 1;
	setp.eq.b32 	%p41, %r54, 1;
	not.pred 	%p42, %p41;
	@%p42 bra 	$L__BB0_37;
	add.s32 	%r27, %r67, %r4;
	setp.lt.s32 	%p43, %r27, 0;
	setp.ge.s32 	%p44, %r27, %r30;
	sub.s32 	%r55, %r31, %r67;
	mul.wide.s32 	%rd19, %r55, 4;
	add.s64 	%rd8, %rd1, %rd19;
	add.s32 	%r56, %r6, %r67;
	mul.wide.s32 	%rd20, %r56, 4;
	add.s64 	%rd9, %rd2, %rd20;
	or.pred  	%p45, %p43, %p44;
	@%p45 bra 	$L__BB0_34;
	ld.global.f32 	%f61, [%rd9];
	ld.global.f32 	%f62, [%rd8];
	fma.rn.f32 	%f78, %f61, %f62, %f78;
$L__BB0_34:
	st.global.f32 	[%rd3], %f78;
	add.s32 	%r57, %r27, 1;
	setp.lt.s32 	%p46, %r57, 0;
	setp.ge.s32 	%p47, %r57, %r30;
	or.pred  	%p48, %p46, %p47;
	@%p48 bra 	$L__BB0_36;
	ld.global.f32 	%f63, [%rd9+4];
	ld.global.f32 	%f64, [%rd8+-4];
	fma.rn.f32 	%f78, %f63, %f64, %f78;
$L__BB0_36:
	st.global.f32 	[%rd3], %f78;
	add.s32 	%r67, %r67, 2;
$L__BB0_37:
	add.s32 	%r58, %r67, %r4;
	setp.lt.s32 	%p49, %r58, 0;
	setp.ge.s32 	%p50, %r58, %r30;
	or.pred  	%p51, %p49, %p50;
	@%p51 bra 	$L__BB0_39;
	add.s32 	%r59, %r6, %r67;
	mul.wide.s32 	%rd21, %r59, 4;
	add.s64 	%rd22, %rd2, %rd21;
	ld.global.f32 	%f65, [%rd22];
	sub.s32 	%r60, %r31, %r67;
	mul.wide.s32 	%rd23, %r60, 4;
	add.s64 	%rd24, %rd1, %rd23;
	ld.global.f32 	%f66, [%rd24];
	fma.rn.f32 	%f78, %f65, %f66, %f78;
$L__BB0_39:
	st.global.f32 	[%rd3], %f78;
$L__BB0_40:
	ret;

}
	// .globl	_Z20convolutionColumnGPUPfS_S_iii
.visible .entry _Z20convolutionColumnGPUPfS_S_iii(
	.param .u64 .ptr .align 1 _Z20convolutionColumnGPUPfS_S_iii_param_0,
	.param .u64 .ptr .align 1 _Z20convolutionColumnGPUPfS_S_iii_param_1,
	.param .u64 .ptr .align 1 _Z20convolutionColumnGPUPfS_S_iii_param_2,
	.param .u32 _Z20convolutionColumnGPUPfS_S_iii_param_3,
	.param .u32 _Z20convolutionColumnGPUPfS_S_iii_param_4,
	.param .u32 _Z20convolutionColumnGPUPfS_S_iii_param_5
)
{
	.reg .pred 	%p<52>;
	.reg .b32 	%r<116>;
	.reg .b32 	%f<86>;
	.reg .b64 	%rd<47>;

	ld.param.u64 	%rd7, [_Z20convolutionColumnGPUPfS_S_iii_param_0];
	ld.param.u64 	%rd8, [_Z20convolutionColumnGPUPfS_S_iii_param_1];
	ld.param.u64 	%rd9, [_Z20convolutionColumnGPUPfS_S_iii_param_2];
	ld.param.u32 	%r56, [_Z20convolutionColumnGPUPfS_S_iii_param_3];
	ld.param.u32 	%r57, [_Z20convolutionColumnGPUPfS_S_iii_param_4];
	ld.param.u32 	%r58, [_Z20convolutionColumnGPUPfS_S_iii_param_5];
	cvta.to.global.u64 	%rd1, %rd9;
	cvta.to.global.u64 	%rd2, %rd8;
	setp.lt.s32 	%p1, %r58, 0;
	@%p1 bra 	$L__BB1_40;
	cvta.to.global.u64 	%rd10, %rd7;
	neg.s32 	%r114, %r58;
	mov.u32 	%r59, %ctaid.y;
	shl.b32 	%r60, %r59, 4;
	mov.u32 	%r61, %tid.y;
	add.s32 	%r2, %r60, %r61;
	mov.u32 	%r62, %ctaid.x;
	shl.b32 	%r3, %r62, 4;
	mov.u32 	%r4, %tid.x;
	add.s32 	%r5, %r3, %r4;
	mad.lo.s32 	%r63, %r56, %r2, %r5;
	mul.wide.s32 	%rd11, %r63, 4;
	add.s64 	%rd3, %rd10, %rd11;
	setp.lt.u32 	%p2, %r58, 4;
	mov.f32 	%f78, 0f00000000;
	@%p2 bra 	$L__BB1_21;
	shl.b32 	%r110, %r58, 1;
	sub.s32 	%r112, 3, %r58;
	and.b32  	%r64, %r110, -8;
	neg.s32 	%r111, %r64;
	sub.s32 	%r109, %r2, %r58;
	mul.lo.s32 	%r65, %r56, %r109;
	add.s32 	%r66, %r65, %r56;
	add.s32 	%r67, %r4, %r66;
	add.s32 	%r108, %r67, %r3;
	shl.b32 	%r11, %r56, 3;
	add.s32 	%r68, %r109, 2;
	mad.lo.s32 	%r69, %r56, %r68, %r4;
	add.s32 	%r107, %r69, %r3;
	add.s32 	%r70, %r109, 3;
	mad.lo.s32 	%r71, %r56, %r70, %r4;
	add.s32 	%r106, %r71, %r3;
	add.s32 	%r72, %r109, 4;
	mad.lo.s32 	%r73, %r56, %r72, %r4;
	add.s32 	%r105, %r73, %r3;
	add.s32 	%r74, %r109, 5;
	mad.lo.s32 	%r75, %r56, %r74, %r4;
	add.s32 	%r104, %r75, %r3;
	add.s32 	%r76, %r109, 6;
	mad.lo.s32 	%r77, %r56, %r76, %r4;
	add.s32 	%r103, %r77, %r3;
	add.s32 	%r78, %r109, 7;
	mad.lo.s32 	%r79, %r56, %r78, %r4;
	add.s32 	%r102, %r79, %r3;
	add.s32 	%r80, %r4, %r65;
	add.s32 	%r101, %r80, %r3;
	mov.f32 	%f78, 0f00000000;
$L__BB1_3:
	.pragma "nounroll";
	setp.lt.s32 	%p3, %r109, 0;
	setp.ge.s32 	%p4, %r109, %r57;
	mul.wide.s32 	%rd12, %r110, 4;
	add.s64 	%rd4, %rd1, %rd12;
	or.pred  	%p5, %p3, %p4;
	@%p5 bra 	$L__BB1_5;
	mul.wide.s32 	%rd13, %r101, 4;
	add.s64 	%rd14, %rd2, %rd13;
	ld.global.f32 	%f37, [%rd14];
	ld.global.f32 	%f38, [%rd4];
	fma.rn.f32 	%f78, %f37, %f38, %f78;
$L__BB1_5:
	st.global.f32 	[%rd3], %f78;
	add.s32 	%r81, %r109, 1;
	setp.lt.s32 	%p6, %r81, 0;
	setp.ge.s32 	%p7, %r81, %r57;
	or.pred  	%p8, %p6, %p7;
	@%p8 bra 	$L__BB1_7;
	mul.wide.s32 	%rd15, %r108, 4;
	add.s64 	%rd16, %rd2, %rd15;
	ld.global.f32 	%f39, [%rd16];
	ld.global.f32 	%f40, [%rd4+-4];
	fma.rn.f32 	%f78, %f39, %f40, %f78;
$L__BB1_7:
	st.global.f32 	[%rd3], %f78;
	add.s32 	%r82, %r109, 2;
	setp.lt.s32 	%p9, %r82, 0;
	setp.ge.s32 	%p10, %r82, %r57;
	or.pred  	%p11, %p9, %p10;
	@%p11 bra 	$L__BB1_9;
	mul.wide.s32 	%rd17, %r107, 4;
	add.s64 	%rd18, %rd2, %rd17;
	ld.global.f32 	%f41, [%rd18];
	ld.global.f32 	%f42, [%rd4+-8];
	fma.rn.f32 	%f78, %f41, %f42, %f78;
$L__BB1_9:
	st.global.f32 	[%rd3], %f78;
	add.s32 	%r83, %r109, 3;
	setp.lt.s32 	%p12, %r83, 0;
	setp.ge.s32 	%p13, %r83, %r57;
	or.pred  	%p14, %p12, %p13;
	@%p14 bra 	$L__BB1_11;
	mul.wide.s32 	%rd19, %r106, 4;
	add.s64 	%rd20, %rd2, %rd19;
	ld.global.f32 	%f43, [%rd20];
	ld.global.f32 	%f44, [%rd4+-12];
	fma.rn.f32 	%f78, %f43, %f44, %f78;
$L__BB1_11:
	st.global.f32 	[%rd3], %f78;
	add.s32 	%r84, %r109, 4;
	setp.lt.s32 	%p15, %r84, 0;
	setp.ge.s32 	%p16, %r84, %r57;
	or.pred  	%p17, %p15, %p16;
	@%p17 bra 	$L__BB1_13;
	mul.wide.s32 	%rd21, %r105, 4;
	add.s64 	%rd22, %rd2, %rd21;
	ld.global.f32 	%f45, [%rd22];
	ld.global.f32 	%f46, [%rd4+-16];
	fma.rn.f32 	%f78, %f45, %f46, %f78;
$L__BB1_13:
	st.global.f32 	[%rd3], %f78;
	add.s32 	%r85, %r109, 5;
	setp.lt.s32 	%p18, %r85, 0;
	setp.ge.s32 	%p19, %r85, %r57;
	or.pred  	%p20, %p18, %p19;
	@%p20 bra 	$L__BB1_15;
	mul.wide.s32 	%rd23, %r104, 4;
	add.s64 	%rd24, %rd2, %rd23;
	ld.global.f32 	%f47, [%rd24];
	ld.global.f32 	%f48, [%rd4+-20];
	fma.rn.f32 	%f78, %f47, %f48, %f78;
$L__BB1_15:
	st.global.f32 	[%rd3], %f78;
	add.s32 	%r86, %r109, 6;
	setp.lt.s32 	%p21, %r86, 0;
	setp.ge.s32 	%p22, %r86, %r57;
	or.pred  	%p23, %p21, %p22;
	@%p23 bra 	$L__BB1_17;
	mul.wide.s32 	%rd25, %r103, 4;
	add.s64 	%rd26, %rd2, %rd25;
	ld.global.f32 	%f49, [%rd26];
	ld.global.f32 	%f50, [%rd4+-24];
	fma.rn.f32 	%f78, %f49, %f50, %f78;
$L__BB1_17:
	st.global.f32 	[%rd3], %f78;
	add.s32 	%r87, %r109, 7;
	setp.lt.s32 	%p24, %r87, 0;
	setp.ge.s32 	%p25, %r87, %r57;
	or.pred  	%p26, %p24, %p25;
	@%p26 bra 	$L__BB1_19;
	mul.wide.s32 	%rd27, %r102, 4;
	add.s64 	%rd28, %rd2, %rd27;
	ld.global.f32 	%f51, [%rd28];
	ld.global.f32 	%f52, [%rd4+-28];
	fma.rn.f32 	%f78, %f51, %f52, %f78;
$L__BB1_19:
	st.global.f32 	[%rd3], %f78;
	add.s32 	%r112, %r112, 8;
	add.s32 	%r111, %r111, 8;
	add.s32 	%r110, %r110, -8;
	add.s32 	%r109, %r109, 8;
	add.s32 	%r108, %r108, %r11;
	add.s32 	%r107, %r107, %r11;
	add.s32 	%r106, %r106, %r11;
	add.s32 	%r105, %r105, %r11;
	add.s32 	%r104, %r104, %r11;
	add.s32 	%r103, %r103, %r11;
	add.s32 	%r102, %r102, %r11;
	add.s32 	%r101, %r101, %r11;
	setp.ne.s32 	%p27, %r111, 0;
	@%p27 bra 	$L__BB1_3;
	add.s32 	%r114, %r112, -3;
$L__BB1_21:
	shl.b32 	%r88, %r58, 1;
	and.b32  	%r89, %r88, 6;
	setp.lt.u32 	%p28, %r89, 3;
	@%p28 bra 	$L__BB1_31;
	add.s32 	%r45, %r114, %r2;
	setp.lt.s32 	%p29, %r45, 0;
	setp.ge.s32 	%p30, %r45, %r57;
	sub.s32 	%r90, %r58, %r114;
	mul.wide.s32 	%rd29, %r90, 4;
	add.s64 	%rd5, %rd1, %rd29;
	or.pred  	%p31, %p29, %p30;
	@%p31 bra 	$L__BB1_24;
	mad.lo.s32 	%r91, %r45, %r56, %r5;
	mul.wide.s32 	%rd30, %r91, 4;
	add.s64 	%rd31, %rd2, %rd30;
	ld.global.f32 	%f53, [%rd31];
	ld.global.f32 	%f54, [%rd5];
	fma.rn.f32 	%f78, %f53, %f54, %f78;
$L__BB1_24:
	st.global.f32 	[%rd3], %f78;
	add.s32 	%r46, %r45, 1;
	setp.lt.s32 	%p32, %r46, 0;
	setp.ge.s32 	%p33, %r46, %r57;
	or.pred  	%p34, %p32, %p33;
	@%p34 bra 	$L__BB1_26;
	mad.lo.s32 	%r92, %r46, %r56, %r5;
	mul.wide.s32 	%rd32, %r92, 4;
	add.s64 	%rd33, %rd2, %rd32;
	ld.global.f32 	%f55, [%rd33];
	ld.global.f32 	%f56, [%rd5+-4];
	fma.rn.f32 	%f78, %f55, %f56, %f78;
$L__BB1_26:
	st.global.f32 	[%rd3], %f78;
	add.s32 	%r47, %r45, 2;
	setp.lt.s32 	%p35, %r47, 0;
	setp.ge.s32 	%p36, %r47, %r57;
	or.pred  	%p37, %p35, %p36;
	@%p37 bra 	$L__BB1_28;
	mad.lo.s32 	%r93, %r47, %r56, %r5;
	mul.wide.s32 	%rd34, %r93, 4;
	add.s64 	%rd35, %rd2, %rd34;
	ld.global.f32 	%f57, [%rd35];
	ld.global.f32 	%f58, [%rd5+-8];
	fma.rn.f32 	%f78, %f57, %f58, %f78;
$L__BB1_28:
	st.global.f32 	[%rd3], %f78;
	add.s32 	%r48, %r45, 3;
	setp.lt.s32 	%p38, %r48, 0;
	setp.ge.s32 	%p39, %r48, %r57;
	or.pred  	%p40, %p38, %p39;
	@%p40 bra 	$L__BB1_30;
	mad.lo.s32 	%r94, %r48, %r56, %r5;
	mul.wide.s32 	%rd36, %r94, 4;
	add.s64 	%rd37, %rd2, %rd36;
	ld.global.f32 	%f59, [%rd37];
	ld.global.f32 	%f60, [%rd5+-12];
	fma.rn.f32 	%f78, %f59, %f60, %f78;
$L__BB1_30:
	st.global.f32 	[%rd3], %f78;
	add.s32 	%r114, %r114, 4;
$L__BB1_31:
	and.b32  	%r95, %r58, 1;
	setp.eq.b32 	%p41, %r95, 1;
	not.pred 	%p42, %p41;
	@%p42 bra 	$L__BB1_37;
	add.s32 	%r51, %r114, %r2;
	setp.lt.s32 	%p43, %r51, 0;
	setp.ge.s32 	%p44, %r51, %r57;
	sub.s32 	%r96, %r58, %r114;
	mul.wide.s32 	%rd38, %r96, 4;
	add.s64 	%rd6, %rd1, %rd38;
	or.pred  	%p45, %p43, %p44;
	@%p45 bra 	$L__BB1_34;
	mad.lo.s32 	%r97, %r51, %r56, %r5;
	mul.wide.s32 	%rd39, %r97, 4;
	add.s64 	%rd40, %rd2, %rd39;
	ld.global.f32 	%f61, [%rd40];
	ld.global.f32 	%f62, [%rd6];
	fma.rn.f32 	%f78, %f61, %f62, %f78;
$L__BB1_34:
	st.global.f32 	[%rd3], %f78;
	add.s32 	%r52, %r51, 1;
	setp.lt.s32 	%p46, %r52, 0;
	setp.ge.s32 	%p47, %r52, %r57;
	or.pred  	%p48, %p46, %p47;
	@%p48 bra 	$L__BB1_36;
	mad.lo.s32 	%r98, %r52, %r56, %r5;
	mul.wide.s32 	%rd41, %r98, 4;
	add.s64 	%rd42, %rd2, %rd41;
	ld.global.f32 	%f63, [%rd42];
	ld.global.f32 	%f64, [%rd6+-4];
	fma.rn.f32 	%f78, %f63, %f64, %f78;
$L__BB1_36:
	st.global.f32 	[%rd3], %f78;
	add.s32 	%r114, %r114, 2;
$L__BB1_37:
	add.s32 	%r55, %r114, %r2;
	setp.lt.s32 	%p49, %r55, 0;
	setp.ge.s32 	%p50, %r55, %r57;
	or.pred  	%p51, %p49, %p50;
	@%p51 bra 	$L__BB1_39;
	mad.lo.s32 	%r99, %r55, %r56, %r5;
	mul.wide.s32 	%rd43, %r99, 4;
	add.s64 	%rd44, %rd2, %rd43;
	ld.global.f32 	%f65, [%rd44];
	sub.s32 	%r100, %r58, %r114;
	mul.wide.s32 	%rd45, %r100, 4;
	add.s64 	%rd46, %rd1, %rd45;
	ld.global.f32 	%f66, [%rd46];
	fma.rn.f32 	%f78, %f65, %f66, %f78;
$L__BB1_39:
	st.global.f32 	[%rd3], %f78;
$L__BB1_40:
	ret;

}


// ===== COMPILED SASS (sm_100) =====

	.target	sm_100

	.elftype	@"ET_EXEC"


//--------------------- .note.nv.tkinfo           --------------------------
	.section	.note.nv.tkinfo,"",@"SHT_NOTE"
	.sectionflags	@"SHF_NOTE_NV_TKINFO"
	.tkinfo
        /*0018*/ 	.word	0x00000002
        /*0030*/ 	.string	""
        /*0030*/ 	.string	"ptxas"
        /*0030*/ 	.string	"Cuda compilation tools, release 13.0, V13.0.88"
        /*0030*/ 	.string	"Build cuda_13.0.r13.0/compiler.36424714_0"
        /*0030*/ 	.string	"-arch sm_100 -m 64 "



//--------------------- .note.nv.cuinfo           --------------------------
	.section	.note.nv.cuinfo,"",@"SHT_NOTE"
	.sectionflags	@"SHF_NOTE_NV_CUINFO"
        /*0018*/ 	.short	0x0002
        /*001a*/ 	.short	0x0064
        /*001c*/ 	.short	0x0082
	.zero		2


//--------------------- .nv.info                  --------------------------
	.section	.nv.info,"",@"SHT_CUDA_INFO"
	.align	4


	//----- nvinfo : EIATTR_REGCOUNT
	.align		4
        /*0000*/ 	.byte	0x04, 0x2f
        /*0002*/ 	.short	(.L_1 - .L_0)
	.align		4
.L_0:
        /*0004*/ 	.word	index@(_Z17convolutionRowGPUPfS_S_iii)
        /*0008*/ 	.word	0x00000016


	//----- nvinfo : EIATTR_FRAME_SIZE
	.align		4
.L_1:
        /*000c*/ 	.byte	0x04, 0x11
        /*000e*/ 	.short	(.L_3 - .L_2)
	.align		4
.L_2:
        /*0010*/ 	.word	index@(_Z17convolutionRowGPUPfS_S_iii)
        /*0014*/ 	.word	0x00000000


	//----- nvinfo : EIATTR_REGCOUNT
	.align		4
.L_3:
        /*0018*/ 	.byte	0x04, 0x2f
        /*001a*/ 	.short	(.L_5 - .L_4)
	.align		4
.L_4:
        /*001c*/ 	.word	index@(_Z20convolutionColumnGPUPfS_S_iii)
        /*0020*/ 	.word	0x0000001e


	//----- nvinfo : EIATTR_FRAME_SIZE
	.align		4
.L_5:
        /*0024*/ 	.byte	0x04, 0x11
        /*0026*/ 	.short	(.L_7 - .L_6)
	.align		4
.L_6:
        /*0028*/ 	.word	index@(_Z20convolutionColumnGPUPfS_S_iii)
        /*002c*/ 	.word	0x00000000


	//----- nvinfo : EIATTR_MIN_STACK_SIZE
	.align		4
.L_7:
        /*0030*/ 	.byte	0x04, 0x12
        /*0032*/ 	.short	(.L_9 - .L_8)
	.align		4
.L_8:
        /*0034*/ 	.word	index@(_Z20convolutionColumnGPUPfS_S_iii)
        /*0038*/ 	.word	0x00000000


	//----- nvinfo : EIATTR_MIN_STACK_SIZE
	.align		4
.L_9:
        /*003c*/ 	.byte	0x04, 0x12
        /*003e*/ 	.short	(.L_11 - .L_10)
	.align		4
.L_10:
        /*0040*/ 	.word	index@(_Z17convolutionRowGPUPfS_S_iii)
        /*0044*/ 	.word	0x00000000
.L_11:


//--------------------- .nv.compat                --------------------------
	.section	.nv.compat,"",@"SHT_CUDA_COMPAT_INFO"
	.align	4
        /*0000*/ 	.byte	0x02, 0x09, 0x00, 0x00, 0x02, 0x02, 0x01, 0x00, 0x02, 0x05, 0x05, 0x00, 0x03, 0x07, 0x01, 0x01
        /*0010*/ 	.byte	0x02, 0x03, 0x00, 0x00, 0x02, 0x06, 0x01, 0x00, 0x04, 0x0b, 0x08, 0x00, 0x09, 0x00, 0x00, 0x00
        /*0020*/ 	.byte	0x00, 0x00, 0x00, 0x00


//--------------------- .nv.info._Z20convolutionColumnGPUPfS_S_iii --------------------------
	.section	.nv.info._Z20convolutionColumnGPUPfS_S_iii,"",@"SHT_CUDA_INFO"
	.sectionflags	@""
	.align	4


	//----- nvinfo : EIATTR_CUDA_API_VERSION
	.align		4
        /*0000*/ 	.byte	0x04, 0x37
        /*0002*/ 	.short	(.L_13 - .L_12)
.L_12:
        /*0004*/ 	.word	0x00000082


	//----- nvinfo : EIATTR_KPARAM_INFO
	.align		4
.L_13:
        /*0008*/ 	.byte	0x04, 0x17
        /*000a*/ 	.short	(.L_15 - .L_14)
.L_14:
        /*000c*/ 	.word	0x00000000
        /*0010*/ 	.short	0x0005
        /*0012*/ 	.short	0x0020
        /*0014*/ 	.byte	0x00, 0xf0, 0x11, 0x00


	//----- nvinfo : EIATTR_KPARAM_INFO
	.align		4
.L_15:
        /*0018*/ 	.byte	0x04, 0x17
        /*001a*/ 	.short	(.L_17 - .L_16)
.L_16:
        /*001c*/ 	.word	0x00000000
        /*0020*/ 	.short	0x0004
        /*0022*/ 	.short	0x001c
        /*0024*/ 	.byte	0x00, 0xf0, 0x11, 0x00


	//----- nvinfo : EIATTR_KPARAM_INFO
	.align		4
.L_17:
        /*0028*/ 	.byte	0x04, 0x17
        /*002a*/ 	.short	(.L_19 - .L_18)
.L_18:
        /*002c*/ 	.word	0x00000000
        /*0030*/ 	.short	0x0003
        /*0032*/ 	.short	0x0018
        /*0034*/ 	.byte	0x00, 0xf0, 0x11, 0x00


	//----- nvinfo : EIATTR_KPARAM_INFO
	.align		4
.L_19:
        /*0038*/ 	.byte	0x04, 0x17
        /*003a*/ 	.short	(.L_21 - .L_20)
.L_20:
        /*003c*/ 	.word	0x00000000
        /*0040*/ 	.short	0x0002
        /*0042*/ 	.short	0x0010
        /*0044*/ 	.byte	0x00, 0xf5, 0x21, 0x00


	//----- nvinfo : EIATTR_KPARAM_INFO
	.align		4
.L_21:
        /*0048*/ 	.byte	0x04, 0x17
        /*004a*/ 	.short	(.L_23 - .L_22)
.L_22:
        /*004c*/ 	.word	0x00000000
        /*0050*/ 	.short	0x0001
        /*0052*/ 	.short	0x0008
        /*0054*/ 	.byte	0x00, 0xf5, 0x21, 0x00


	//----- nvinfo : EIATTR_KPARAM_INFO
	.align		4
.L_23:
        /*0058*/ 	.byte	0x04, 0x17
        /*005a*/ 	.short	(.L_25 - .L_24)
.L_24:
        /*005c*/ 	.word	0x00000000
        /*0060*/ 	.short	0x0000
        /*0062*/ 	.short	0x0000
        /*0064*/ 	.byte	0x00, 0xf5, 0x21, 0x00


	//----- nvinfo : EIATTR_SPARSE_MMA_MASK
	.align		4
.L_25:
        /*0068*/ 	.byte	0x03, 0x50
        /*006a*/ 	.short	0x0000


	//----- nvinfo : EIATTR_MAXREG_COUNT
	.align		4
        /*006c*/ 	.byte	0x03, 0x1b
        /*006e*/ 	.short	0x00ff


	//----- nvinfo : EIATTR_MERCURY_ISA_VERSION
	.align		4
        /*0070*/ 	.byte	0x03, 0x5f
        /*0072*/ 	.short	0x0101


	//----- nvinfo : EIATTR_VRC_CTA_INIT_COUNT
	.align		4
        /*0074*/ 	.byte	0x02, 0x4a
	.zero		1
	.zero		1


	//----- nvinfo : EIATTR_EXIT_INSTR_OFFSETS
	.align		4
        /*0078*/ 	.byte	0x04, 0x1c
        /*007a*/ 	.short	(.L_27 - .L_26)


	//   ....[0]....
.L_26:
        /*007c*/ 	.word	0x00000030


	//   ....[1]....
        /*0080*/ 	.word	0x00000f20


	//----- nvinfo : EIATTR_CRS_STACK_SIZE
	.align		4
.L_27:
        /*0084*/ 	.byte	0x04, 0x1e
        /*0086*/ 	.short	(.L_29 - .L_28)
.L_28:
        /*0088*/ 	.word	0x00000000


	//----- nvinfo : EIATTR_CBANK_PARAM_SIZE
	.align		4
.L_29:
        /*008c*/ 	.byte	0x03, 0x19
        /*008e*/ 	.short	0x0024


	//----- nvinfo : EIATTR_PARAM_CBANK
	.align		4
        /*0090*/ 	.byte	0x04, 0x0a
        /*0092*/ 	.short	(.L_31 - .L_30)
	.align		4
.L_30:
        /*0094*/ 	.word	index@(.nv.constant0._Z20convolutionColumnGPUPfS_S_iii)
        /*0098*/ 	.short	0x0380
        /*009a*/ 	.short	0x0024


	//----- nvinfo : EIATTR_SW_WAR
	.align		4
.L_31:
        /*009c*/ 	.byte	0x04, 0x36
        /*009e*/ 	.short	(.L_33 - .L_32)
.L_32:
        /*00a0*/ 	.word	0x00000008
.L_33:


//--------------------- .nv.info._Z17convolutionRowGPUPfS_S_iii --------------------------
	.section	.nv.info._Z17convolutionRowGPUPfS_S_iii,"",@"SHT_CUDA_INFO"
	.sectionflags	@""
	.align	4


	//----- nvinfo : EIATTR_CUDA_API_VERSION
	.align		4
        /*0000*/ 	.byte	0x04, 0x37
        /*0002*/ 	.short	(.L_35 - .L_34)
.L_34:
        /*0004*/ 	.word	0x00000082


	//----- nvinfo : EIATTR_KPARAM_INFO
	.align		4
.L_35:
        /*0008*/ 	.byte	0x04, 0x17
        /*000a*/ 	.short	(.L_37 - .L_36)
.L_36:
        /*000c*/ 	.word	0x00000000
        /*0010*/ 	.short	0x0005
        /*0012*/ 	.short	0x0020
        /*0014*/ 	.byte	0x00, 0xf0, 0x11, 0x00


	//----- nvinfo : EIATTR_KPARAM_INFO
	.align		4
.L_37:
        /*0018*/ 	.byte	0x04, 0x17
        /*001a*/ 	.short	(.L_39 - .L_38)
.L_38:
        /*001c*/ 	.word	0x00000000
        /*0020*/ 	.short	0x0004
        /*0022*/ 	.short	0x001c
        /*0024*/ 	.byte	0x00, 0xf0, 0x11, 0x00


	//----- nvinfo : EIATTR_KPARAM_INFO
	.align		4
.L_39:
        /*0028*/ 	.byte	0x04, 0x17
        /*002a*/ 	.short	(.L_41 - .L_40)
.L_40:
        /*002c*/ 	.word	0x00000000
        /*0030*/ 	.short	0x0003
        /*0032*/ 	.short	0x0018
        /*0034*/ 	.byte	0x00, 0xf0, 0x11, 0x00


	//----- nvinfo : EIATTR_KPARAM_INFO
	.align		4
.L_41:
        /*0038*/ 	.byte	0x04, 0x17
        /*003a*/ 	.short	(.L_43 - .L_42)
.L_42:
        /*003c*/ 	.word	0x00000000
        /*0040*/ 	.short	0x0002
        /*0042*/ 	.short	0x0010
        /*0044*/ 	.byte	0x00, 0xf5, 0x21, 0x00


	//----- nvinfo : EIATTR_KPARAM_INFO
	.align		4
.L_43:
        /*0048*/ 	.byte	0x04, 0x17
        /*004a*/ 	.short	(.L_45 - .L_44)
.L_44:
        /*004c*/ 	.word	0x00000000
        /*0050*/ 	.short	0x0001
        /*0052*/ 	.short	0x0008
        /*0054*/ 	.byte	0x00, 0xf5, 0x21, 0x00


	//----- nvinfo : EIATTR_KPARAM_INFO
	.align		4
.L_45:
        /*0058*/ 	.byte	0x04, 0x17
        /*005a*/ 	.short	(.L_47 - .L_46)
.L_46:
        /*005c*/ 	.word	0x00000000
        /*0060*/ 	.short	0x0000
        /*0062*/ 	.short	0x0000
        /*0064*/ 	.byte	0x00, 0xf5, 0x21, 0x00


	//----- nvinfo : EIATTR_SPARSE_MMA_MASK
	.align		4
.L_47:
        /*0068*/ 	.byte	0x03, 0x50
        /*006a*/ 	.short	0x0000


	//----- nvinfo : EIATTR_MAXREG_COUNT
	.align		4
        /*006c*/ 	.byte	0x03, 0x1b
        /*006e*/ 	.short	0x00ff


	//----- nvinfo : EIATTR_MERCURY_ISA_VERSION
	.align		4
        /*0070*/ 	.byte	0x03, 0x5f
        /*0072*/ 	.short	0x0101


	//----- nvinfo : EIATTR_VRC_CTA_INIT_COUNT
	.align		4
        /*0074*/ 	.byte	0x02, 0x4a
	.zero		1
	.zero		1


	//----- nvinfo : EIATTR_EXIT_INSTR_OFFSETS
	.align		4
        /*0078*/ 	.byte	0x04, 0x1c
        /*007a*/ 	.short	(.L_49 - .L_48)


	//   ....[0]....
.L_48:
        /*007c*/ 	.word	0x00000030


	//   ....[1]....
        /*0080*/ 	.word	0x00000be0


	//----- nvinfo : EIATTR_CRS_STACK_SIZE
	.align		4
.L_49:
        /*0084*/ 	.byte	0x04, 0x1e
        /*0086*/ 	.short	(.L_51 - .L_50)
.L_50:
        /*0088*/ 	.word	0x00000000


	//----- nvinfo : EIATTR_CBANK_PARAM_SIZE
	.align		4
.L_51:
        /*008c*/ 	.byte	0x03, 0x19
        /*008e*/ 	.short	0x0024


	//----- nvinfo : EIATTR_PARAM_CBANK
	.align		4
        /*0090*/ 	.byte	0x04, 0x0a
        /*0092*/ 	.short	(.L_53 - .L_52)
	.align		4
.L_52:
        /*0094*/ 	.word	index@(.nv.constant0._Z17convolutionRowGPUPfS_S_iii)
        /*0098*/ 	.short	0x0380
        /*009a*/ 	.short	0x0024


	//----- nvinfo : EIATTR_SW_WAR
	.align		4
.L_53:
        /*009c*/ 	.byte	0x04, 0x36
        /*009e*/ 	.short	(.L_55 - .L_54)
.L_54:
        /*00a0*/ 	.word	0x00000008
.L_55:


//--------------------- .nv.callgraph             --------------------------
	.section	.nv.callgraph,"",@"SHT_CUDA_CALLGRAPH"
	.align	4
	.sectionentsize	8
	.align		4
        /*0000*/ 	.word	0x00000000
	.align		4
        /*0004*/ 	.word	0xffffffff
	.align		4
        /*0008*/ 	.word	0x00000000
	.align		4
        /*000c*/ 	.word	0xfffffffe
	.align		4
        /*0010*/ 	.word	0x00000000
	.align		4
        /*0014*/ 	.word	0xfffffffd
	.align		4
        /*0018*/ 	.word	0x00000000
	.align		4
        /*001c*/ 	.word	0xfffffffc


//--------------------- .text._Z20convolutionColumnGPUPfS_S_iii --------------------------
	.section	.text._Z20convolutionColumnGPUPfS_S_iii,"ax",@progbits
	.align	128
        .global         _Z20convolutionColumnGPUPfS_S_iii
        .type           _Z20convolutionColumnGPUPfS_S_iii,@function
        .size           _Z20convolutionColumnGPUPfS_S_iii,(.L_x_26 - _Z20convolutionColumnGPUPfS_S_iii)
        .other          _Z20convolutionColumnGPUPfS_S_iii,@"STO_CUDA_ENTRY STV_DEFAULT"
_Z20convolutionColumnGPUPfS_S_iii:
.text._Z20convolutionColumnGPUPfS_S_iii:
[----:B------:R-:W-:Y:S01]  /*0000*/  LDC R1, c[0x0][0x37c] ;  /* 0x0000df00ff017b82 */ /* 0x000fe20000000800 */
[----:B------:R-:W0:Y:S02]  /*0010*/  LDCU UR7, c[0x0][0x3a0] ;  /* 0x00007400ff0777ac */ /* 0x000e240008000800 */
[----:B0-----:R-:W-:-:S13]  /*0020*/  ISETP.LE.AND P0, PT, RZ, UR7, PT ;  /* 0x00000007ff007c0c */ /* 0x001fda000bf03270 */
[----:B------:R-:W-:Y:S05]  /*0030*/  @!P0 EXIT ;  /* 0x000000000000894d */ /* 0x000fea0003800000 */
[----:B------:R-:W0:Y:S01]  /*0040*/  S2R R2, SR_CTAID.Y ;  /* 0x0000000000027919 */ /* 0x000e220000002600 */
[----:B------:R-:W1:Y:S01]  /*0050*/  LDCU UR4, c[0x0][0x398] ;  /* 0x00007300ff0477ac */ /* 0x000e620008000800 */
[----:B------:R-:W2:Y:S01]  /*0060*/  LDC.64 R12, c[0x0][0x380] ;  /* 0x0000e000ff0c7b82 */ /* 0x000ea20000000a00 */
[----:B------:R-:W-:Y:S01]  /*0070*/  HFMA2 R0, -RZ, RZ, 0, 0 ;  /* 0x00000000ff007431 */ /* 0x000fe200000001ff */
[----:B------:R-:W0:Y:S01]  /*0080*/  S2R R3, SR_TID.Y ;  /* 0x0000000000037919 */ /* 0x000e220000002200 */
[----:B------:R-:W-:Y:S01]  /*0090*/  UISETP.GE.U32.AND UP0, UPT, UR7, 0x4, UPT ;  /* 0x000000040700788c */ /* 0x000fe2000bf06070 */
[----:B------:R-:W3:Y:S01]  /*00a0*/  LDCU.64 UR8, c[0x0][0x358] ;  /* 0x00006b00ff0877ac */ /* 0x000ee20008000a00 */
[----:B------:R-:W4:Y:S01]  /*00b0*/  S2R R23, SR_CTAID.X ;  /* 0x0000000000177919 */ /* 0x000f220000002500 */
[----:B------:R-:W4:Y:S01]  /*00c0*/  S2R R5, SR_TID.X ;  /* 0x0000000000057919 */ /* 0x000f220000002100 */
[----:B-1----:R-:W-:Y:S01]  /*00d0*/  IMAD.U32 R22, RZ, RZ, UR4 ;  /* 0x00000004ff167e24 */ /* 0x002fe2000f8e00ff */
[----:B------:R-:W-:Y:S01]  /*00e0*/  UIADD3 UR4, UPT, UPT, -UR7, URZ, URZ ;  /* 0x000000ff07047290 */ /* 0x000fe2000fffe1ff */
[----:B0-----:R-:W-:-:S02]  /*00f0*/  LEA R2, R2, R3, 0x4 ;  /* 0x0000000302027211 */ /* 0x001fc400078e20ff */
[----:B----4-:R-:W-:-:S05]  /*0100*/  LEA R3, R23, R5, 0x4 ;  /* 0x0000000517037211 */ /* 0x010fca00078e20ff */
[----:B------:R-:W-:-:S04]  /*0110*/  IMAD R7, R2, R22, R3 ;  /* 0x0000001602077224 */ /* 0x000fc800078e0203 */
[----:B--2---:R-:W-:Y:S01]  /*0120*/  IMAD.WIDE R12, R7, 0x4, R12 ;  /* 0x00000004070c7825 */ /* 0x004fe200078e020c */
[----:B---3--:R-:W-:Y:S06]  /*0130*/  BRA.U !UP0, `(.L_x_0) ;  /* 0x0000000508e47547 */ /* 0x008fec000b800000 */
[----:B------:R-:W0:Y:S01]  /*0140*/  LDC R6, c[0x0][0x398] ;  /* 0x0000e600ff067b82 */ /* 0x000e220000000800 */
[----:B------:R-:W-:Y:S01]  /*0150*/  VIADD R20, R2, -UR7 ;  /* 0x8000000702147c36 */ /* 0x000fe20008000000 */
[----:B------:R-:W-:Y:S02]  /*0160*/  USHF.L.U32 UR6, UR7, 0x1, URZ ;  /* 0x0000000107067899 */ /* 0x000fe400080006ff */
[----:B------:R-:W-:Y:S01]  /*0170*/  UIADD3 UR5, UPT, UPT, -UR7, 0x3, URZ ;  /* 0x0000000307057890 */ /* 0x000fe2000fffe1ff */
[CC--:B------:R-:W-:Y:S01]  /*0180*/  IMAD R0, R20.reuse, R22.reuse, R22 ;  /* 0x0000001614007224 */ /* 0x0c0fe200078e0216 */
[C---:B------:R-:W-:Y:S01]  /*0190*/  IADD3 R4, PT, PT, R20.reuse, 0x2, RZ ;  /* 0x0000000214047810 */ /* 0x040fe20007ffe0ff */
[C---:B------:R-:W-:Y:S01]  /*01a0*/  VIADD R7, R20.reuse, 0x3 ;  /* 0x0000000314077836 */ /* 0x040fe20000000000 */
[----:B------:R-:W1:Y:S01]  /*01b0*/  LDC.64 R14, c[0x0][0x390] ;  /* 0x0000e400ff0e7b82 */ /* 0x000e620000000a00 */
[C---:B------:R-:W-:Y:S01]  /*01c0*/  IADD3 R8, PT, PT, R20.reuse, 0x4, RZ ;  /* 0x0000000414087810 */ /* 0x040fe20007ffe0ff */
[C---:B------:R-:W-:Y:S01]  /*01d0*/  VIADD R11, R20.reuse, 0x6 ;  /* 0x00000006140b7836 */ /* 0x040fe20000000000 */
[C---:B------:R-:W-:Y:S01]  /*01e0*/  IADD3 R9, PT, PT, R20.reuse, 0x5, RZ ;  /* 0x0000000514097810 */ /* 0x040fe20007ffe0ff */
[CCC-:B------:R-:W-:Y:S01]  /*01f0*/  IMAD R26, R20.reuse, R22.reuse, R5.reuse ;  /* 0x00000016141a7224 */ /* 0x1c0fe200078e0205 */
[----:B------:R-:W-:Y:S01]  /*0200*/  IADD3 R17, PT, PT, R20, 0x7, RZ ;  /* 0x0000000714117810 */ /* 0x000fe20007ffe0ff */
[-CC-:B------:R-:W-:Y:S01]  /*0210*/  IMAD R4, R4, R22.reuse, R5.reuse ;  /* 0x0000001604047224 */ /* 0x180fe200078e0205 */
[----:B------:R-:W-:Y:S01]  /*0220*/  IADD3 R0, PT, PT, R0, R5, RZ ;  /* 0x0000000500007210 */ /* 0x000fe20007ffe0ff */
[-CC-:B------:R-:W-:Y:S01]  /*0230*/  IMAD R10, R7, R22.reuse, R5.reuse ;  /* 0x00000016070a7224 */ /* 0x180fe200078e0205 */
[----:B------:R-:W-:Y:S01]  /*0240*/  ULOP3.LUT UR4, UR6, 0xfffffff8, URZ, 0xc0, !UPT ;  /* 0xfffffff806047892 */ /* 0x000fe2000f8ec0ff */
[--C-:B------:R-:W-:Y:S01]  /*0250*/  IMAD R16, R8, R22, R5.reuse ;  /* 0x0000001608107224 */ /* 0x100fe200078e0205 */
[----:B------:R-:W-:Y:S01]  /*0260*/  LEA R7, R23, R0, 0x4 ;  /* 0x0000000017077211 */ /* 0x000fe200078e20ff */
[--C-:B------:R-:W-:Y:S01]  /*0270*/  IMAD R18, R9, R22, R5.reuse ;  /* 0x0000001609127224 */ /* 0x100fe200078e0205 */
[----:B------:R-:W-:Y:S01]  /*0280*/  LEA R8, R23, R4, 0x4 ;  /* 0x0000000417087211 */ /* 0x000fe200078e20ff */
[-CC-:B------:R-:W-:Y:S01]  /*0290*/  IMAD R24, R11, R22.reuse, R5.reuse ;  /* 0x000000160b187224 */ /* 0x180fe200078e0205 */
[----:B------:R-:W-:Y:S01]  /*02a0*/  MOV R0, RZ ;  /* 0x000000ff00007202 */ /* 0x000fe20000000f00 */
[----:B------:R-:W-:Y:S01]  /*02b0*/  IMAD R22, R17, R22, R5 ;  /* 0x0000001611167224 */ /* 0x000fe200078e0205 */
[C---:B------:R-:W-:Y:S01]  /*02c0*/  LEA R11, R23.reuse, R18, 0x4 ;  /* 0x00000012170b7211 */ /* 0x040fe200078e20ff */
[C---:B------:R-:W-:Y:S01]  /*02d0*/  IMAD R9, R23.reuse, 0x10, R10 ;  /* 0x0000001017097824 */ /* 0x040fe200078e020a */
[C---:B------:R-:W-:Y:S01]  /*02e0*/  LEA R10, R23.reuse, R16, 0x4 ;  /* 0x00000010170a7211 */ /* 0x040fe200078e20ff */
[C---:B------:R-:W-:Y:S01]  /*02f0*/  IMAD R5, R23.reuse, 0x10, R26 ;  /* 0x0000001017057824 */ /* 0x040fe200078e021a */
[----:B------:R-:W2:Y:S01]  /*0300*/  LDCU UR7, c[0x0][0x39c] ;  /* 0x00007380ff0777ac */ /* 0x000ea20008000800 */
[C---:B------:R-:W-:Y:S01]  /*0310*/  IMAD R21, R23.reuse, 0x10, R24 ;  /* 0x0000001017157824 */ /* 0x040fe200078e0218 */
[----:B------:R-:W-:Y:S01]  /*0320*/  LEA R23, R23, R22, 0x4 ;  /* 0x0000001617177211 */ /* 0x000fe200078e20ff */
[----:B------:R-:W-:Y:S01]  /*0330*/  IMAD.U32 R4, RZ, RZ, UR6 ;  /* 0x00000006ff047e24 */ /* 0x000fe2000f8e00ff */
[----:B------:R-:W-:-:S12]  /*0340*/  UIADD3 UR4, UPT, UPT, -UR4, URZ, URZ ;  /* 0x000000ff04047290 */ /* 0x000fd8000fffe1ff */
.L_x_1:
[----:B--2---:R-:W-:Y:S01]  /*0350*/  ISETP.GE.AND P1, PT, R20, UR7, PT ;  /* 0x0000000714007c0c */ /* 0x004fe2000bf26270 */
[----:B-1----:R-:W-:-:S03]  /*0360*/  IMAD.WIDE R16, R4, 0x4, R14 ;  /* 0x0000000404107825 */ /* 0x002fc600078e020e */
[----:B------:R-:W-:-:S13]  /*0370*/  ISETP.LT.OR P1, PT, R20, RZ, P1 ;  /* 0x000000ff1400720c */ /* 0x000fda0000f21670 */
[----:B------:R-:W1:Y:S01]  /*0380*/  @!P1 LDC.64 R18, c[0x0][0x388] ;  /* 0x0000e200ff129b82 */ /* 0x000e620000000a00 */
[----:B------:R-:W2:Y:S01]  /*0390*/  @!P1 LDG.E R22, desc[UR8][R16.64] ;  /* 0x0000000810169981 */ /* 0x000ea2000c1e1900 */
[----:B-1----:R-:W-:-:S06]  /*03a0*/  @!P1 IMAD.WIDE R24, R5, 0x4, R18 ;  /* 0x0000000405189825 */ /* 0x002fcc00078e0212 */
[----:B------:R-:W2:Y:S01]  /*03b0*/  @!P1 LDG.E R25, desc[UR8][R24.64] ;  /* 0x0000000818199981 */ /* 0x000ea2000c1e1900 */
[----:B------:R-:W-:-:S04]  /*03c0*/  IADD3 R18, PT, PT, R20, 0x1, RZ ;  /* 0x0000000114127810 */ /* 0x000fc80007ffe0ff */
[----:B------:R-:W-:-:S04]  /*03d0*/  ISETP.GE.AND P0, PT, R18, UR7, PT ;  /* 0x0000000712007c0c */ /* 0x000fc8000bf06270 */
[----:B------:R-:W-:-:S13]  /*03e0*/  ISETP.LT.OR P0, PT, R18, RZ, P0 ;  /* 0x000000ff1200720c */ /* 0x000fda0000701670 */
[----:B------:R-:W1:Y:S02]  /*03f0*/  @!P0 LDC.64 R18, c[0x0][0x388] ;  /* 0x0000e200ff128b82 */ /* 0x000e640000000a00 */
[----:B-1----:R-:W-:-:S04]  /*0400*/  @!P0 IMAD.WIDE R26, R7, 0x4, R18 ;  /* 0x00000004071a8825 */ /* 0x002fc800078e0212 */
[----:B--2---:R-:W-:-:S05]  /*0410*/  @!P1 FFMA R0, R25, R22, R0 ;  /* 0x0000001619009223 */ /* 0x004fca0000000000 */
[----:B------:R1:W-:Y:S04]  /*0420*/  STG.E desc[UR8][R12.64], R0 ;  /* 0x000000000c007986 */ /* 0x0003e8000c101908 */
[----:B------:R-:W1:Y:S04]  /*0430*/  @!P0 LDG.E R27, desc[UR8][R26.64] ;  /* 0x000000081a1b8981 */ /* 0x000e68000c1e1900 */
[----:B------:R-:W1:Y:S01]  /*0440*/  @!P0 LDG.E R22, desc[UR8][R16.64+-0x4] ;  /* 0xfffffc0810168981 */ /* 0x000e62000c1e1900 */
[----:B------:R-:W-:-:S04]  /*0450*/  IADD3 R18, PT, PT, R20, 0x2, RZ ;  /* 0x0000000214127810 */ /* 0x000fc80007ffe0ff */
[----:B------:R-:W-:-:S04]  /*0460*/  ISETP.GE.AND P1, PT, R18, UR7, PT ;  /* 0x0000000712007c0c */ /* 0x000fc8000bf26270 */
[----:B------:R-:W-:-:S13]  /*0470*/  ISETP.LT.OR P1, PT, R18, RZ, P1 ;  /* 0x000000ff1200720c */ /* 0x000fda0000f21670 */
[----:B------:R-:W2:Y:S02]  /*0480*/  @!P1 LDC.64 R18, c[0x0][0x388] ;  /* 0x0000e200ff129b82 */ /* 0x000ea40000000a00 */
[----:B--2---:R-:W-:-:S04]  /*0490*/  @!P1 IMAD.WIDE R24, R8, 0x4, R18 ;  /* 0x0000000408189825 */ /* 0x004fc800078e0212 */
[----:B-1----:R-:W-:-:S05]  /*04a0*/  @!P0 FFMA R0, R27, R22, R0 ;  /* 0x000000161b008223 */ /* 0x002fca0000000000 */
[----:B------:R1:W-:Y:S04]  /*04b0*/  STG.E desc[UR8][R12.64], R0 ;  /* 0x000000000c007986 */ /* 0x0003e8000c101908 */
[----:B------:R-:W1:Y:S04]  /*04c0*/  @!P1 LDG.E R25, desc[UR8][R24.64] ;  /* 0x0000000818199981 */ /* 0x000e68000c1e1900 */
[----:B------:R-:W1:Y:S01]  /*04d0*/  @!P1 LDG.E R22, desc[UR8][R16.64+-0x8] ;  /* 0xfffff80810169981 */ /* 0x000e62000c1e1900 */
[----:B------:R-:W-:-:S05]  /*04e0*/  VIADD R18, R20, 0x3 ;  /* 0x0000000314127836 */ /* 0x000fca0000000000 */
        /* <DEDUP_REMOVED lines=44> */
[----:B------:R-:W-:-:S04]  /*07b0*/  UIADD3 UR4, UPT, UPT, UR4, 0x8, URZ ;  /* 0x0000000804047890 */ /* 0x000fc8000fffe0ff */
[----:B------:R-:W-:Y:S01]  /*07c0*/  UISETP.NE.AND UP0, UPT, UR4, URZ, UPT ;  /* 0x000000ff0400728c */ /* 0x000fe2000bf05270 */
[----:B------:R-:W-:Y:S01]  /*07d0*/  VIADD R4, R4, 0xfffffff8 ;  /* 0xfffffff804047836 */ /* 0x000fe20000000000 */
[----:B------:R-:W-:Y:S01]  /*07e0*/  IADD3 R20, PT, PT, R20, 0x8, RZ ;  /* 0x0000000814147810 */ /* 0x000fe20007ffe0ff */
[----:B------:R-:W-:Y:S01]  /*07f0*/  UIADD3 UR5, UPT, UPT, UR5, 0x8, URZ ;  /* 0x0000000805057890 */ /* 0x000fe2000fffe0ff */
[----:B-1----:R-:W-:-:S05]  /*0800*/  @!P0 FFMA R0, R19, R22, R0 ;  /* 0x0000001613008223 */ /* 0x002fca0000000000 */
[----:B------:R3:W-:Y:S01]  /*0810*/  STG.E desc[UR8][R12.64], R0 ;  /* 0x000000000c007986 */ /* 0x0007e2000c101908 */
[----:B0-----:R-:W-:-:S04]  /*0820*/  MOV R22, R6 ;  /* 0x0000000600167202 */ /* 0x001fc80000000f00 */
[C---:B------:R-:W-:Y:S01]  /*0830*/  LEA R5, R22.reuse, R5, 0x3 ;  /* 0x0000000516057211 */ /* 0x040fe200078e18ff */
[C---:B------:R-:W-:Y:S01]  /*0840*/  IMAD R7, R22.reuse, 0x8, R7 ;  /* 0x0000000816077824 */ /* 0x040fe200078e0207 */
[C---:B------:R-:W-:Y:S01]  /*0850*/  LEA R8, R22.reuse, R8, 0x3 ;  /* 0x0000000816087211 */ /* 0x040fe200078e18ff */
[C---:B------:R-:W-:Y:S01]  /*0860*/  IMAD R10, R22.reuse, 0x8, R10 ;  /* 0x00000008160a7824 */ /* 0x040fe200078e020a */
[C---:B------:R-:W-:Y:S01]  /*0870*/  LEA R9, R22.reuse, R9, 0x3 ;  /* 0x0000000916097211 */ /* 0x040fe200078e18ff */
[C---:B------:R-:W-:Y:S01]  /*0880*/  IMAD R23, R22.reuse, 0x8, R23 ;  /* 0x0000000816177824 */ /* 0x040fe200078e0217 */
[C---:B------:R-:W-:Y:S02]  /*0890*/  LEA R11, R22.reuse, R11, 0x3 ;  /* 0x0000000b160b7211 */ /* 0x040fe400078e18ff */
[----:B------:R-:W-:Y:S01]  /*08a0*/  LEA R21, R22, R21, 0x3 ;  /* 0x0000001516157211 */ /* 0x000fe200078e18ff */
[----:B---3--:R-:W-:Y:S06]  /*08b0*/  BRA.U UP0, `(.L_x_1) ;  /* 0xfffffff900a47547 */ /* 0x008fec000b83ffff */
[----:B------:R-:W-:-:S12]  /*08c0*/  UIADD3 UR4, UPT, UPT, UR5, -0x3, URZ ;  /* 0xfffffffd05047890 */ /* 0x000fd8000fffe0ff */
.L_x_0:
[----:B------:R-:W0:Y:S02]  /*08d0*/  LDC R4, c[0x0][0x3a0] ;  /* 0x0000e800ff047b82 */ /* 0x000e240000000800 */
[----:B0-----:R-:W-:-:S04]  /*08e0*/  SHF.L.U32 R5, R4, 0x1, RZ ;  /* 0x0000000104057819 */ /* 0x001fc800000006ff */
[----:B------:R-:W-:-:S04]  /*08f0*/  LOP3.LUT R5, R5, 0x6, RZ, 0xc0, !PT ;  /* 0x0000000605057812 */ /* 0x000fc800078ec0ff */
[----:B------:R-:W-:-:S13]  /*0900*/  ISETP.GE.U32.AND P0, PT, R5, 0x3, PT ;  /* 0x000000030500780c */ /* 0x000fda0003f06070 */
[----:B------:R-:W-:Y:S05]  /*0910*/  @!P0 BRA `(.L_x_2) ;  /* 0x0000000000c08947 */ /* 0x000fea0003800000 */
[----:B------:R-:W0:Y:S01]  /*0920*/  LDCU UR5, c[0x0][0x39c] ;  /* 0x00007380ff0577ac */ /* 0x000e220008000800 */
[----:B------:R-:W-:Y:S01]  /*0930*/  IADD3 R5, PT, PT, R2, UR4, RZ ;  /* 0x0000000402057c10 */ /* 0x000fe2000fffe0ff */
[----:B------:R-:W1:Y:S01]  /*0940*/  LDC.64 R6, c[0x0][0x390] ;  /* 0x0000e400ff067b82 */ /* 0x000e620000000a00 */
[----:B------:R-:W-:Y:S02]  /*0950*/  VIADD R11, R4, -UR4 ;  /* 0x80000004040b7c36 */ /* 0x000fe40008000000 */
[----:B0-----:R-:W-:-:S04]  /*0960*/  ISETP.GE.AND P1, PT, R5, UR5, PT ;  /* 0x0000000505007c0c */ /* 0x001fc8000bf26270 */
[----:B------:R-:W-:Y:S01]  /*0970*/  ISETP.LT.OR P1, PT, R5, RZ, P1 ;  /* 0x000000ff0500720c */ /* 0x000fe20000f21670 */
[----:B-1----:R-:W-:-:S12]  /*0980*/  IMAD.WIDE R6, R11, 0x4, R6 ;  /* 0x000000040b067825 */ /* 0x002fd800078e0206 */
[----:B------:R-:W0:Y:S01]  /*0990*/  @!P1 LDC.64 R8, c[0x0][0x388] ;  /* 0x0000e200ff089b82 */ /* 0x000e220000000a00 */
[----:B------:R-:W-:Y:S01]  /*09a0*/  @!P1 IMAD R15, R5, R22, R3 ;  /* 0x00000016050f9224 */ /* 0x000fe200078e0203 */
[----:B------:R-:W2:Y:S03]  /*09b0*/  @!P1 LDG.E R14, desc[UR8][R6.64] ;  /* 0x00000008060e9981 */ /* 0x000ea6000c1e1900 */
[----:B0-----:R-:W-:-:S06]  /*09c0*/  @!P1 IMAD.WIDE R8, R15, 0x4, R8 ;  /* 0x000000040f089825 */ /* 0x001fcc00078e0208 */
[----:B------:R-:W2:Y:S01]  /*09d0*/  @!P1 LDG.E R9, desc[UR8][R8.64] ;  /* 0x0000000808099981 */ /* 0x000ea2000c1e1900 */
[----:B------:R-:W-:-:S04]  /*09e0*/  IADD3 R15, PT, PT, R5, 0x1, RZ ;  /* 0x00000001050f7810 */ /* 0x000fc80007ffe0ff */
[----:B------:R-:W-:-:S04]  /*09f0*/  ISETP.GE.AND P0, PT, R15, UR5, PT ;  /* 0x000000050f007c0c */ /* 0x000fc8000bf06270 */
[----:B------:R-:W-:-:S13]  /*0a00*/  ISETP.LT.OR P0, PT, R15, RZ, P0 ;  /* 0x000000ff0f00720c */ /* 0x000fda0000701670 */
[----:B------:R-:W0:Y:S01]  /*0a10*/  @!P0 LDC.64 R10, c[0x0][0x388] ;  /* 0x0000e200ff0a8b82 */ /* 0x000e220000000a00 */
[----:B------:R-:W-:-:S04]  /*0a20*/  @!P0 IMAD R15, R15, R22, R3 ;  /* 0x000000160f0f8224 */ /* 0x000fc800078e0203 */
[----:B0-----:R-:W-:-:S04]  /*0a30*/  @!P0 IMAD.WIDE R10, R15, 0x4, R10 ;  /* 0x000000040f0a8825 */ /* 0x001fc800078e020a */
[----:B--2---:R-:W-:-:S05]  /*0a40*/  @!P1 FFMA R0, R9, R14, R0 ;  /* 0x0000000e09009223 */ /* 0x004fca0000000000 */
[----:B------:R0:W-:Y:S04]  /*0a50*/  STG.E desc[UR8][R12.64], R0 ;  /* 0x000000000c007986 */ /* 0x0001e8000c101908 */
[----:B------:R-:W0:Y:S04]  /*0a60*/  @!P0 LDG.E R11, desc[UR8][R10.64] ;  /* 0x000000080a0b8981 */ /* 0x000e28000c1e1900 */
[----:B------:R-:W0:Y:S01]  /*0a70*/  @!P0 LDG.E R14, desc[UR8][R6.64+-0x4] ;  /* 0xfffffc08060e8981 */ /* 0x000e22000c1e1900 */
[----:B------:R-:W-:-:S04]  /*0a80*/  IADD3 R15, PT, PT, R5, 0x2, RZ ;  /* 0x00000002050f7810 */ /* 0x000fc80007ffe0ff */
[----:B------:R-:W-:-:S04]  /*0a90*/  ISETP.GE.AND P1, PT, R15, UR5, PT ;  /* 0x000000050f007c0c */ /* 0x000fc8000bf26270 */
[----:B------:R-:W-:-:S13]  /*0aa0*/  ISETP.LT.OR P1, PT, R15, RZ, P1 ;  /* 0x000000ff0f00720c */ /* 0x000fda0000f21670 */
[----:B------:R-:W1:Y:S01]  /*0ab0*/  @!P1 LDC.64 R8, c[0x0][0x388] ;  /* 0x0000e200ff089b82 */ /* 0x000e620000000a00 */
[----:B------:R-:W-:-:S04]  /*0ac0*/  @!P1 IMAD R15, R15, R22, R3 ;  /* 0x000000160f0f9224 */ /* 0x000fc800078e0203 */
[----:B-1----:R-:W-:-:S04]  /*0ad0*/  @!P1 IMAD.WIDE R8, R15, 0x4, R8 ;  /* 0x000000040f089825 */ /* 0x002fc800078e0208 */
[----:B0-----:R-:W-:-:S05]  /*0ae0*/  @!P0 FFMA R0, R11, R14, R0 ;  /* 0x0000000e0b008223 */ /* 0x001fca0000000000 */
[----:B------:R0:W-:Y:S04]  /*0af0*/  STG.E desc[UR8][R12.64], R0 ;  /* 0x000000000c007986 */ /* 0x0001e8000c101908 */
[----:B------:R-:W0:Y:S04]  /*0b00*/  @!P1 LDG.E R9, desc[UR8][R8.64] ;  /* 0x0000000808099981 */ /* 0x000e28000c1e1900 */
[----:B------:R-:W0:Y:S01]  /*0b10*/  @!P1 LDG.E R10, desc[UR8][R6.64+-0x8] ;  /* 0xfffff808060a9981 */ /* 0x000e22000c1e1900 */
[----:B------:R-:W-:-:S05]  /*0b20*/  VIADD R5, R5, 0x3 ;  /* 0x0000000305057836 */ /* 0x000fca0000000000 */
[----:B------:R-:W-:-:S04]  /*0b30*/  ISETP.GE.AND P0, PT, R5, UR5, PT ;  /* 0x0000000505007c0c */ /* 0x000fc8000bf06270 */
[----:B------:R-:W-:Y:S01]  /*0b40*/  ISETP.LT.OR P0, PT, R5, RZ, P0 ;  /* 0x000000ff0500720c */ /* 0x000fe20000701670 */
[----:B------:R-:W-:Y:S01]  /*0b50*/  BSSY.RECONVERGENT B0, `(.L_x_3) ;  /* 0x000000a000007945 */ /* 0x000fe20003800200 */
[----:B0-----:R-:W-:-:S05]  /*0b60*/  @!P1 FFMA R0, R9, R10, R0 ;  /* 0x0000000a09009223 */ /* 0x001fca0000000000 */
[----:B------:R0:W-:Y:S06]  /*0b70*/  STG.E desc[UR8][R12.64], R0 ;  /* 0x000000000c007986 */ /* 0x0001ec000c101908 */
[----:B------:R-:W-:Y:S05]  /*0b80*/  @P0 BRA `(.L_x_4) ;  /* 0x0000000000180947 */ /* 0x000fea0003800000 */
[----:B------:R-:W1:Y:S01]  /*0b90*/  LDC.64 R8, c[0x0][0x388] ;  /* 0x0000e200ff087b82 */ /* 0x000e620000000a00 */
[----:B------:R-:W-:Y:S01]  /*0ba0*/  IMAD R5, R5, R22, R3 ;  /* 0x0000001605057224 */ /* 0x000fe200078e0203 */
[----:B------:R-:W0:Y:S03]  /*0bb0*/  LDG.E R6, desc[UR8][R6.64+-0xc] ;  /* 0xfffff40806067981 */ /* 0x000e26000c1e1900 */
[----:B-1----:R-:W-:-:S06]  /*0bc0*/  IMAD.WIDE R8, R5, 0x4, R8 ;  /* 0x0000000405087825 */ /* 0x002fcc00078e0208 */
[----:B------:R-:W0:Y:S02]  /*0bd0*/  LDG.E R9, desc[UR8][R8.64] ;  /* 0x0000000808097981 */ /* 0x000e24000c1e1900 */
[----:B0-----:R-:W-:-:S07]  /*0be0*/  FFMA R0, R9, R6, R0 ;  /* 0x0000000609007223 */ /* 0x001fce0000000000 */
.L_x_4:
[----:B------:R-:W-:Y:S05]  /*0bf0*/  BSYNC.RECONVERGENT B0 ;  /* 0x0000000000007941 */ /* 0x000fea0003800200 */
.L_x_3:
[----:B------:R1:W-:Y:S01]  /*0c00*/  STG.E desc[UR8][R12.64], R0 ;  /* 0x000000000c007986 */ /* 0x0003e2000c101908 */
[----:B------:R-:W-:-:S12]  /*0c10*/  UIADD3 UR4, UPT, UPT, UR4, 0x4, URZ ;  /* 0x0000000404047890 */ /* 0x000fd8000fffe0ff */
.L_x_2:
[----:B------:R-:W-:-:S04]  /*0c20*/  LOP3.LUT R5, R4, 0x1, RZ, 0xc0, !PT ;  /* 0x0000000104057812 */ /* 0x000fc800078ec0ff */
[----:B------:R-:W-:-:S13]  /*0c30*/  ISETP.NE.U32.AND P0, PT, R5, 0x1, PT ;  /* 0x000000010500780c */ /* 0x000fda0003f05070 */
[----:B------:R-:W-:Y:S05]  /*0c40*/  @P0 BRA `(.L_x_5) ;  /* 0x0000000000700947 */ /* 0x000fea0003800000 */
[----:B------:R-:W2:Y:S01]  /*0c50*/  LDCU UR5, c[0x0][0x39c] ;  /* 0x00007380ff0577ac */ /* 0x000ea20008000800 */
[----:B------:R-:W-:Y:S01]  /*0c60*/  IADD3 R10, PT, PT, R2, UR4, RZ ;  /* 0x00000004020a7c10 */ /* 0x000fe2000fffe0ff */
[----:B------:R-:W3:Y:S01]  /*0c70*/  LDC.64 R6, c[0x0][0x390] ;  /* 0x0000e400ff067b82 */ /* 0x000ee20000000a00 */
[----:B------:R-:W-:Y:S02]  /*0c80*/  IADD3 R11, PT, PT, R4, -UR4, RZ ;  /* 0x80000004040b7c10 */ /* 0x000fe4000fffe0ff */
[----:B--2---:R-:W-:-:S04]  /*0c90*/  ISETP.GE.AND P0, PT, R10, UR5, PT ;  /* 0x000000050a007c0c */ /* 0x004fc8000bf06270 */
[----:B------:R-:W-:Y:S01]  /*0ca0*/  ISETP.LT.OR P0, PT, R10, RZ, P0 ;  /* 0x000000ff0a00720c */ /* 0x000fe20000701670 */
[----:B---3--:R-:W-:-:S12]  /*0cb0*/  IMAD.WIDE R6, R11, 0x4, R6 ;  /* 0x000000040b067825 */ /* 0x008fd800078e0206 */
[----:B------:R-:W2:Y:S01]  /*0cc0*/  @!P0 LDC.64 R8, c[0x0][0x388] ;  /* 0x0000e200ff088b82 */ /* 0x000ea20000000a00 */
[----:B------:R-:W-:-:S04]  /*0cd0*/  @!P0 IMAD R5, R10, R22, R3 ;  /* 0x000000160a058224 */ /* 0x000fc800078e0203 */
[----:B--2---:R-:W-:Y:S02]  /*0ce0*/  @!P0 IMAD.WIDE R8, R5, 0x4, R8 ;  /* 0x0000000405088825 */ /* 0x004fe400078e0208 */
[----:B------:R-:W0:Y:S04]  /*0cf0*/  @!P0 LDG.E R5, desc[UR8][R6.64] ;  /* 0x0000000806058981 */ /* 0x000e28000c1e1900 */
[----:B------:R-:W0:Y:S01]  /*0d00*/  @!P0 LDG.E R9, desc[UR8][R8.64] ;  /* 0x0000000808098981 */ /* 0x000e22000c1e1900 */
[----:B------:R-:W-:Y:S01]  /*0d10*/  VIADD R10, R10, 0x1 ;  /* 0x000000010a0a7836 */ /* 0x000fe20000000000 */
[----:B------:R-:W-:Y:S04]  /*0d20*/  BSSY.RECONVERGENT B0, `(.L_x_6) ;  /* 0x000000c000007945 */ /* 0x000fe80003800200 */
[----:B------:R-:W-:-:S04]  /*0d30*/  ISETP.GE.AND P1, PT, R10, UR5, PT ;  /* 0x000000050a007c0c */ /* 0x000fc8000bf26270 */
[----:B------:R-:W-:Y:S01]  /*0d40*/  ISETP.LT.OR P1, PT, R10, RZ, P1 ;  /* 0x000000ff0a00720c */ /* 0x000fe20000f21670 */
[----:B01----:R-:W-:-:S05]  /*0d50*/  @!P0 FFMA R0, R9, R5, R0 ;  /* 0x0000000509008223 */ /* 0x003fca0000000000 */
[----:B------:R0:W-:Y:S07]  /*0d60*/  STG.E desc[UR8][R12.64], R0 ;  /* 0x000000000c007986 */ /* 0x0001ee000c101908 */
[----:B------:R-:W-:Y:S05]  /*0d70*/  @P1 BRA `(.L_x_7) ;  /* 0x0000000000181947 */ /* 0x000fea0003800000 */
[----:B------:R-:W1:Y:S01]  /*0d80*/  LDC.64 R8, c[0x0][0x388] ;  /* 0x0000e200ff087b82 */ /* 0x000e620000000a00 */
[----:B------:R-:W-:Y:S01]  /*0d90*/  IMAD R5, R10, R22, R3 ;  /* 0x000000160a057224 */ /* 0x000fe200078e0203 */
[----:B------:R-:W0:Y:S03]  /*0da0*/  LDG.E R6, desc[UR8][R6.64+-0x4] ;  /* 0xfffffc0806067981 */ /* 0x000e26000c1e1900 */
[----:B-1----:R-:W-:-:S06]  /*0db0*/  IMAD.WIDE R8, R5, 0x4, R8 ;  /* 0x0000000405087825 */ /* 0x002fcc00078e0208 */
[----:B------:R-:W0:Y:S02]  /*0dc0*/  LDG.E R9, desc[UR8][R8.64] ;  /* 0x0000000808097981 */ /* 0x000e24000c1e1900 */
[----:B0-----:R-:W-:-:S07]  /*0dd0*/  FFMA R0, R9, R6, R0 ;  /* 0x0000000609007223 */ /* 0x001fce0000000000 */
.L_x_7:
[----:B------:R-:W-:Y:S05]  /*0de0*/  BSYNC.RECONVERGENT B0 ;  /* 0x0000000000007941 */ /* 0x000fea0003800200 */
.L_x_6:
[----:B------:R2:W-:Y:S01]  /*0df0*/  STG.E desc[UR8][R12.64], R0 ;  /* 0x000000000c007986 */ /* 0x0005e2000c101908 */
[----:B------:R-:W-:-:S12]  /*0e00*/  UIADD3 UR4, UPT, UPT, UR4, 0x2, URZ ;  /* 0x0000000204047890 */ /* 0x000fd8000fffe0ff */
.L_x_5:
[----:B------:R-:W3:Y:S01]  /*0e10*/  LDCU UR5, c[0x0][0x39c] ;  /* 0x00007380ff0577ac */ /* 0x000ee20008000800 */
[----:B------:R-:W-:Y:S01]  /*0e20*/  IADD3 R2, PT, PT, R2, UR4, RZ ;  /* 0x0000000402027c10 */ /* 0x000fe2000fffe0ff */
[----:B------:R-:W-:Y:S03]  /*0e30*/  BSSY.RECONVERGENT B0, `(.L_x_8) ;  /* 0x000000d000007945 */ /* 0x000fe60003800200 */
[----:B---3--:R-:W-:-:S04]  /*0e40*/  ISETP.GE.AND P0, PT, R2, UR5, PT ;  /* 0x0000000502007c0c */ /* 0x008fc8000bf06270 */
[----:B------:R-:W-:-:S13]  /*0e50*/  ISETP.LT.OR P0, PT, R2, RZ, P0 ;  /* 0x000000ff0200720c */ /* 0x000fda0000701670 */
[----:B------:R-:W-:Y:S05]  /*0e60*/  @P0 BRA `(.L_x_9) ;  /* 0x0000000000240947 */ /* 0x000fea0003800000 */
[----:B------:R-:W3:Y:S01]  /*0e70*/  LDC.64 R6, c[0x0][0x388] ;  /* 0x0000e200ff067b82 */ /* 0x000ee20000000a00 */
[----:B------:R-:W-:Y:S01]  /*0e80*/  IADD3 R5, PT, PT, R4, -UR4, RZ ;  /* 0x8000000404057c10 */ /* 0x000fe2000fffe0ff */
[----:B------:R-:W-:-:S06]  /*0e90*/  IMAD R3, R2, R22, R3 ;  /* 0x0000001602037224 */ /* 0x000fcc00078e0203 */
[----:B------:R-:W4:Y:S01]  /*0ea0*/  LDC.64 R8, c[0x0][0x390] ;  /* 0x0000e400ff087b82 */ /* 0x000f220000000a00 */
[----:B---3--:R-:W-:-:S06]  /*0eb0*/  IMAD.WIDE R2, R3, 0x4, R6 ;  /* 0x0000000403027825 */ /* 0x008fcc00078e0206 */
[----:B------:R-:W0:Y:S01]  /*0ec0*/  LDG.E R3, desc[UR8][R2.64] ;  /* 0x0000000802037981 */ /* 0x000e22000c1e1900 */
[----:B----4-:R-:W-:-:S06]  /*0ed0*/  IMAD.WIDE R4, R5, 0x4, R8 ;  /* 0x0000000405047825 */ /* 0x010fcc00078e0208 */
[----:B------:R-:W0:Y:S02]  /*0ee0*/  LDG.E R4, desc[UR8][R4.64] ;  /* 0x0000000804047981 */ /* 0x000e24000c1e1900 */
[----:B012---:R-:W-:-:S07]  /*0ef0*/  FFMA R0, R3, R4, R0 ;  /* 0x0000000403007223 */ /* 0x007fce0000000000 */
.L_x_9:
[----:B------:R-:W-:Y:S05]  /*0f00*/  BSYNC.RECONVERGENT B0 ;  /* 0x0000000000007941 */ /* 0x000fea0003800200 */
.L_x_8:
[----:B------:R-:W-:Y:S01]  /*0f10*/  STG.E desc[UR8][R12.64], R0 ;  /* 0x000000000c007986 */ /* 0x000fe2000c101908 */
[----:B------:R-:W-:Y:S05]  /*0f20*/  EXIT ;  /* 0x000000000000794d */ /* 0x000fea0003800000 */
.L_x_10:
[----:B------:R-:W-:-:S00]  /*0f30*/  BRA `(.L_x_10) ;  /* 0xfffffffc00fc7947 */ /* 0x000fc0000383ffff */
[----:B------:R-:W-:-:S00]  /*0f40*/  NOP ;  /* 0x0000000000007918 */ /* 0x000fc00000000000 */
        /* <DEDUP_REMOVED lines=11> */
.L_x_26:


//--------------------- .text._Z17convolutionRowGPUPfS_S_iii --------------------------
	.section	.text._Z17convolutionRowGPUPfS_S_iii,"ax",@progbits
	.align	128
        .global         _Z17convolutionRowGPUPfS_S_iii
        .type           _Z17convolutionRowGPUPfS_S_iii,@function
        .size           _Z17convolutionRowGPUPfS_S_iii,(.L_x_27 - _Z17convolutionRowGPUPfS_S_iii)
        .other          _Z17convolutionRowGPUPfS_S_iii,@"STO_CUDA_ENTRY STV_DEFAULT"
_Z17convolutionRowGPUPfS_S_iii:
.text._Z17convolutionRowGPUPfS_S_iii:
[----:B------:R-:W-:Y:S01]  /*0000*/  LDC R1, c[0x0][0x37c] ;  /* 0x0000df00ff017b82 */ /* 0x000fe20000000800 */
[----:B------:R-:W0:Y:S02]  /*0010*/  LDCU UR9, c[0x0][0x3a0] ;  /* 0x00007400ff0977ac */ /* 0x000e240008000800 */
[----:B0-----:R-:W-:-:S13]  /*0020*/  ISETP.LE.AND P0, PT, RZ, UR9, PT ;  /* 0x00000009ff007c0c */ /* 0x001fda000bf03270 */
[----:B------:R-:W-:Y:S05]  /*0030*/  @!P0 EXIT ;  /* 0x000000000000894d */ /* 0x000fea0003800000 */
[----:B------:R-:W0:Y:S01]  /*0040*/  S2R R11, SR_CTAID.Y ;  /* 0x00000000000b7919 */ /* 0x000e220000002600 */
[----:B------:R-:W1:Y:S01]  /*0050*/  LDC.64 R2, c[0x0][0x380] ;  /* 0x0000e000ff027b82 */ /* 0x000e620000000a00 */
[----:B------:R-:W2:Y:S01]  /*0060*/  LDCU UR6, c[0x0][0x398] ;  /* 0x00007300ff0677ac */ /* 0x000ea20008000800 */
[----:B------:R-:W-:Y:S01]  /*0070*/  HFMA2 R5, -RZ, RZ, 0, 0 ;  /* 0x00000000ff057431 */ /* 0x000fe200000001ff */
[----:B------:R-:W0:Y:S01]  /*0080*/  S2R R0, SR_TID.Y ;  /* 0x0000000000007919 */ /* 0x000e220000002200 */
[----:B------:R-:W-:Y:S01]  /*0090*/  UISETP.GE.U32.AND UP0, UPT, UR9, 0x4, UPT ;  /* 0x000000040900788c */ /* 0x000fe2000bf06070 */
[----:B------:R-:W3:Y:S01]  /*00a0*/  S2R R10, SR_CTAID.X ;  /* 0x00000000000a7919 */ /* 0x000ee20000002500 */
[----:B------:R-:W4:Y:S01]  /*00b0*/  LDCU.64 UR10, c[0x0][0x358] ;  /* 0x00006b00ff0a77ac */ /* 0x000f220008000a00 */
[----:B------:R-:W3:Y:S01]  /*00c0*/  S2R R12, SR_TID.X ;  /* 0x00000000000c7919 */ /* 0x000ee20000002100 */
[----:B------:R-:W-:Y:S01]  /*00d0*/  UIADD3 UR4, UPT, UPT, -UR9, URZ, URZ ;  /* 0x000000ff09047290 */ /* 0x000fe2000fffe1ff */
[----:B0-----:R-:W-:-:S02]  /*00e0*/  IMAD R11, R11, 0x10, R0 ;  /* 0x000000100b0b7824 */ /* 0x001fc400078e0200 */
[----:B---3--:R-:W-:-:S04]  /*00f0*/  IMAD R4, R10, 0x10, R12 ;  /* 0x000000100a047824 */ /* 0x008fc800078e020c */
[----:B--2---:R-:W-:-:S04]  /*0100*/  IMAD R0, R11, UR6, R4 ;  /* 0x000000060b007c24 */ /* 0x004fc8000f8e0204 */
[----:B-1----:R-:W-:Y:S01]  /*0110*/  IMAD.WIDE R2, R0, 0x4, R2 ;  /* 0x0000000400027825 */ /* 0x002fe200078e0202 */
[----:B----4-:R-:W-:Y:S06]  /*0120*/  BRA.U !UP0, `(.L_x_11) ;  /* 0x00000005083c7547 */ /* 0x010fec000b800000 */
[----:B------:R-:W0:Y:S01]  /*0130*/  LDC.64 R6, c[0x0][0x390] ;  /* 0x0000e400ff067b82 */ /* 0x000e220000000a00 */
[----:B------:R-:W-:Y:S01]  /*0140*/  IMAD R11, R11, UR6, R12 ;  /* 0x000000060b0b7c24 */ /* 0x000fe2000f8e020c */
[----:B------:R-:W-:Y:S02]  /*0150*/  USHF.L.U32 UR8, UR9, 0x1, URZ ;  /* 0x0000000109087899 */ /* 0x000fe400080006ff */
[----:B------:R-:W-:Y:S01]  /*0160*/  VIADD R14, R4, -UR9 ;  /* 0x80000009040e7c36 */ /* 0x000fe20008000000 */
[----:B------:R-:W-:Y:S01]  /*0170*/  MOV R5, RZ ;  /* 0x000000ff00057202 */ /* 0x000fe20000000f00 */
[----:B------:R-:W-:Y:S01]  /*0180*/  IMAD R11, R10, 0x10, R11 ;  /* 0x000000100a0b7824 */ /* 0x000fe200078e020b */
[----:B------:R-:W-:Y:S01]  /*0190*/  ULOP3.LUT UR4, UR8, 0xfffffff8, URZ, 0xc0, !UPT ;  /* 0xfffffff808047892 */ /* 0x000fe2000f8ec0ff */
[----:B------:R-:W1:Y:S01]  /*01a0*/  LDC.64 R8, c[0x0][0x388] ;  /* 0x0000e200ff087b82 */ /* 0x000e620000000a00 */
[----:B------:R-:W-:Y:S01]  /*01b0*/  IMAD.U32 R15, RZ, RZ, UR8 ;  /* 0x00000008ff0f7e24 */ /* 0x000fe2000f8e00ff */
[----:B------:R-:W2:Y:S01]  /*01c0*/  LDCU UR7, c[0x0][0x398] ;  /* 0x00007300ff0777ac */ /* 0x000ea20008000800 */
[----:B------:R-:W-:Y:S01]  /*01d0*/  VIADD R17, R11, -UR9 ;  /* 0x800000090b117c36 */ /* 0x000fe20008000000 */
[----:B------:R-:W-:-:S02]  /*01e0*/  UIADD3 UR5, UPT, UPT, -UR9, 0x3, URZ ;  /* 0x0000000309057890 */ /* 0x000fc4000fffe1ff */
[----:B------:R-:W-:-:S12]  /*01f0*/  UIADD3 UR4, UPT, UPT, -UR4, URZ, URZ ;  /* 0x000000ff04047290 */ /* 0x000fd8000fffe1ff */
.L_x_12:
[----:B--2---:R-:W-:Y:S01]  /*0200*/  UMOV UR6, UR7 ;  /* 0x0000000700067c82 */ /* 0x004fe20008000000 */
[----:B0-----:R-:W-:Y:S01]  /*0210*/  IMAD.WIDE R10, R15, 0x4, R6 ;  /* 0x000000040f0a7825 */ /* 0x001fe200078e0206 */
[----:B------:R-:W-:-:S03]  /*0220*/  ISETP.GE.AND P0, PT, R14, UR6, PT ;  /* 0x000000060e007c0c */ /* 0x000fc6000bf06270 */
[----:B-1----:R-:W-:Y:S01]  /*0230*/  IMAD.WIDE R12, R17, 0x4, R8 ;  /* 0x00000004110c7825 */ /* 0x002fe200078e0208 */
[----:B------:R-:W-:-:S13]  /*0240*/  ISETP.LT.OR P0, PT, R14, RZ, P0 ;  /* 0x000000ff0e00720c */ /* 0x000fda0000701670 */
[----:B------:R-:W2:Y:S04]  /*0250*/  @!P0 LDG.E R18, desc[UR10][R10.64] ;  /* 0x0000000a0a128981 */ /* 0x000ea8000c1e1900 */
[----:B------:R-:W2:Y:S01]  /*0260*/  @!P0 LDG.E R16, desc[UR10][R12.64] ;  /* 0x0000000a0c108981 */ /* 0x000ea2000c1e1900 */
[----:B------:R-:W-:-:S04]  /*0270*/  IADD3 R19, PT, PT, R14, 0x1, RZ ;  /* 0x000000010e137810 */ /* 0x000fc80007ffe0ff */
[----:B------:R-:W-:-:S04]  /*0280*/  ISETP.GE.AND P1, PT, R19, UR6, PT ;  /* 0x0000000613007c0c */ /* 0x000fc8000bf26270 */
[----:B------:R-:W-:Y:S01]  /*0290*/  ISETP.LT.OR P1, PT, R19, RZ, P1 ;  /* 0x000000ff1300720c */ /* 0x000fe20000f21670 */
[----:B------:R-:W-:Y:S02]  /*02a0*/  VIADD R19, R14, 0x2 ;  /* 0x000000020e137836 */ /* 0x000fe40000000000 */
[----:B--23--:R-:W-:-:S05]  /*02b0*/  @!P0 FFMA R5, R16, R18, R5 ;  /* 0x0000001210058223 */ /* 0x00cfca0000000005 */
[----:B------:R0:W-:Y:S05]  /*02c0*/  STG.E desc[UR10][R2.64], R5 ;  /* 0x0000000502007986 */ /* 0x0001ea000c10190a */
[----:B------:R-:W0:Y:S04]  /*02d0*/  @!P1 LDG.E R16, desc[UR10][R12.64+0x4] ;  /* 0x0000040a0c109981 */ /* 0x000e28000c1e1900 */
[----:B------:R-:W0:Y:S01]  /*02e0*/  @!P1 LDG.E R18, desc[UR10][R10.64+-0x4] ;  /* 0xfffffc0a0a129981 */ /* 0x000e22000c1e1900 */
[----:B------:R-:W-:-:S04]  /*02f0*/  ISETP.GE.AND P0, PT, R19, UR6, PT ;  /* 0x0000000613007c0c */ /* 0x000fc8000bf06270 */
[----:B------:R-:W-:Y:S01]  /*0300*/  ISETP.LT.OR P0, PT, R19, RZ, P0 ;  /* 0x000000ff1300720c */ /* 0x000fe20000701670 */
[----:B------:R-:W-:Y:S02]  /*0310*/  VIADD R19, R14, 0x3 ;  /* 0x000000030e137836 */ /* 0x000fe40000000000 */
[----:B0-----:R-:W-:-:S05]  /*0320*/  @!P1 FFMA R5, R16, R18, R5 ;  /* 0x0000001210059223 */ /* 0x001fca0000000005 */
[----:B------:R0:W-:Y:S05]  /*0330*/  STG.E desc[UR10][R2.64], R5 ;  /* 0x0000000502007986 */ /* 0x0001ea000c10190a */
[----:B------:R-:W0:Y:S04]  /*0340*/  @!P0 LDG.E R16, desc[UR10][R12.64+0x8] ;  /* 0x0000080a0c108981 */ /* 0x000e28000c1e1900 */
[----:B------:R-:W0:Y:S01]  /*0350*/  @!P0 LDG.E R18, desc[UR10][R10.64+-0x8] ;  /* 0xfffff80a0a128981 */ /* 0x000e22000c1e1900 */
[----:B------:R-:W-:-:S04]  /*0360*/  ISETP.GE.AND P1, PT, R19, UR6, PT ;  /* 0x0000000613007c0c */ /* 0x000fc8000bf26270 */
[----:B------:R-:W-:Y:S02]  /*0370*/  ISETP.LT.OR P1, PT, R19, RZ, P1 ;  /* 0x000000ff1300720c */ /* 0x000fe40000f21670 */
[----:B------:R-:W-:Y:S01]  /*0380*/  IADD3 R19, PT, PT, R14, 0x4, RZ ;  /* 0x000000040e137810 */ /* 0x000fe20007ffe0ff */
[----:B0-----:R-:W-:-:S05]  /*0390*/  @!P0 FFMA R5, R16, R18, R5 ;  /* 0x0000001210058223 */ /* 0x001fca0000000005 */
        /* <DEDUP_REMOVED lines=26> */
[----:B0-----:R-:W-:-:S05]  /*0540*/  @!P0 FFMA R5, R16, R18, R5 ;  /* 0x0000001210058223 */ /* 0x001fca0000000005 */
[----:B------:R0:W-:Y:S07]  /*0550*/  STG.E desc[UR10][R2.64], R5 ;  /* 0x0000000502007986 */ /* 0x0001ee000c10190a */
[----:B------:R-:W0:Y:S04]  /*0560*/  @!P1 LDG.E R16, desc[UR10][R12.64+0x1c] ;  /* 0x00001c0a0c109981 */ /* 0x000e28000c1e1900 */
[----:B------:R-:W0:Y:S01]  /*0570*/  @!P1 LDG.E R18, desc[UR10][R10.64+-0x1c] ;  /* 0xffffe40a0a129981 */ /* 0x000e22000c1e1900 */
[----:B------:R-:W-:Y:S01]  /*0580*/  UIADD3 UR4, UPT, UPT, UR4, 0x8, URZ ;  /* 0x0000000804047890 */ /* 0x000fe2000fffe0ff */
[----:B------:R-:W-:Y:S01]  /*0590*/  VIADD R17, R17, 0x8 ;  /* 0x0000000811117836 */ /* 0x000fe20000000000 */
[----:B------:R-:W-:Y:S01]  /*05a0*/  IADD3 R14, PT, PT, R14, 0x8, RZ ;  /* 0x000000080e0e7810 */ /* 0x000fe20007ffe0ff */
[----:B------:R-:W-:Y:S01]  /*05b0*/  VIADD R15, R15, 0xfffffff8 ;  /* 0xfffffff80f0f7836 */ /* 0x000fe20000000000 */
[----:B------:R-:W-:-:S02]  /*05c0*/  UISETP.NE.AND UP0, UPT, UR4, URZ, UPT ;  /* 0x000000ff0400728c */ /* 0x000fc4000bf05270 */
[----:B------:R-:W-:Y:S01]  /*05d0*/  UIADD3 UR5, UPT, UPT, UR5, 0x8, URZ ;  /* 0x0000000805057890 */ /* 0x000fe2000fffe0ff */
[----:B0-----:R-:W-:-:S05]  /*05e0*/  @!P1 FFMA R5, R16, R18, R5 ;  /* 0x0000001210059223 */ /* 0x001fca0000000005 */
[----:B------:R3:W-:Y:S01]  /*05f0*/  STG.E desc[UR10][R2.64], R5 ;  /* 0x0000000502007986 */ /* 0x0007e2000c10190a */
[----:B------:R-:W-:Y:S05]  /*0600*/  BRA.U UP0, `(.L_x_12) ;  /* 0xfffffff900fc7547 */ /* 0x000fea000b83ffff */
[----:B------:R-:W-:-:S12]  /*0610*/  UIADD3 UR4, UPT, UPT, UR5, -0x3, URZ ;  /* 0xfffffffd05047890 */ /* 0x000fd8000fffe0ff */
.L_x_11:
[----:B------:R-:W0:Y:S02]  /*0620*/  LDC R6, c[0x0][0x3a0] ;  /* 0x0000e800ff067b82 */ /* 0x000e240000000800 */
[----:B0-----:R-:W-:-:S05]  /*0630*/  IMAD.SHL.U32 R7, R6, 0x2, RZ ;  /* 0x0000000206077824 */ /* 0x001fca00078e00ff */
[----:B------:R-:W-:-:S04]  /*0640*/  LOP3.LUT R7, R7, 0x6, RZ, 0xc0, !PT ;  /* 0x0000000607077812 */ /* 0x000fc800078ec0ff */
[----:B------:R-:W-:-:S13]  /*0650*/  ISETP.GE.U32.AND P0, PT, R7, 0x3, PT ;  /* 0x000000030700780c */ /* 0x000fda0003f06070 */
[----:B------:R-:W-:Y:S05]  /*0660*/  @!P0 BRA `(.L_x_13) ;  /* 0x0000000000b08947 */ /* 0x000fea0003800000 */
[----:B------:R-:W0:Y:S01]  /*0670*/  LDC.64 R8, c[0x0][0x390] ;  /* 0x0000e400ff087b82 */ /* 0x000e220000000a00 */
[----:B------:R-:W-:Y:S01]  /*0680*/  IADD3 R15, PT, PT, R4, UR4, RZ ;  /* 0x00000004040f7c10 */ /* 0x000fe2000fffe0ff */
[----:B------:R-:W-:Y:S01]  /*0690*/  VIADD R7, R6, -UR4 ;  /* 0x8000000406077c36 */ /* 0x000fe20008000000 */
[----:B------:R-:W-:Y:S02]  /*06a0*/  IADD3 R13, PT, PT, R0, UR4, RZ ;  /* 0x00000004000d7c10 */ /* 0x000fe4000fffe0ff */
[----:B------:R-:W-:-:S03]  /*06b0*/  ISETP.GE.AND P0, PT, R15, UR6, PT ;  /* 0x000000060f007c0c */ /* 0x000fc6000bf06270 */
[----:B------:R-:W1:Y:S01]  /*06c0*/  LDC.64 R10, c[0x0][0x388] ;  /* 0x0000e200ff0a7b82 */ /* 0x000e620000000a00 */
[----:B------:R-:W-:Y:S01]  /*06d0*/  ISETP.LT.OR P0, PT, R15, RZ, P0 ;  /* 0x000000ff0f00720c */ /* 0x000fe20000701670 */
[----:B0-----:R-:W-:-:S12]  /*06e0*/  IMAD.WIDE R8, R7, 0x4, R8 ;  /* 0x0000000407087825 */ /* 0x001fd800078e0208 */
[----:B------:R-:W3:Y:S01]  /*06f0*/  @!P0 LDG.E R7, desc[UR10][R8.64] ;  /* 0x0000000a08078981 */ /* 0x000ee2000c1e1900 */
[----:B-1----:R-:W-:-:S05]  /*0700*/  IMAD.WIDE R10, R13, 0x4, R10 ;  /* 0x000000040d0a7825 */ /* 0x002fca00078e020a */
[----:B------:R-:W3:Y:S01]  /*0710*/  @!P0 LDG.E R12, desc[UR10][R10.64] ;  /* 0x0000000a0a0c8981 */ /* 0x000ee2000c1e1900 */
[----:B------:R-:W-:-:S05]  /*0720*/  VIADD R13, R15, 0x1 ;  /* 0x000000010f0d7836 */ /* 0x000fca0000000000 */
[----:B------:R-:W-:-:S04]  /*0730*/  ISETP.GE.AND P2, PT, R13, UR6, PT ;  /* 0x000000060d007c0c */ /* 0x000fc8000bf46270 */
[----:B------:R-:W-:Y:S02]  /*0740*/  ISETP.LT.OR P2, PT, R13, RZ, P2 ;  /* 0x000000ff0d00720c */ /* 0x000fe40001741670 */
[C---:B------:R-:W-:Y:S01]  /*0750*/  IADD3 R14, PT, PT, R15.reuse, 0x2, RZ ;  /* 0x000000020f0e7810 */ /* 0x040fe20007ffe0ff */
[----:B------:R-:W-:Y:S01]  /*0760*/  VIADD R15, R15, 0x3 ;  /* 0x000000030f0f7836 */ /* 0x000fe20000000000 */
[----:B------:R-:W-:Y:S02]  /*0770*/  BSSY.RECONVERGENT B0, `(.L_x_14) ;  /* 0x000000b000007945 */ /* 0x000fe40003800200 */
[C---:B------:R-:W-:Y:S02]  /*0780*/  ISETP.GE.AND P3, PT, R14.reuse, UR6, PT ;  /* 0x000000060e007c0c */ /* 0x040fe4000bf66270 */
[----:B------:R-:W-:Y:S02]  /*0790*/  ISETP.GE.AND P1, PT, R15, UR6, PT ;  /* 0x000000060f007c0c */ /* 0x000fe4000bf26270 */
[----:B------:R-:W-:-:S02]  /*07a0*/  ISETP.LT.OR P3, PT, R14, RZ, P3 ;  /* 0x000000ff0e00720c */ /* 0x000fc40001f61670 */
[----:B------:R-:W-:Y:S01]  /*07b0*/  ISETP.LT.OR P1, PT, R15, RZ, P1 ;  /* 0x000000ff0f00720c */ /* 0x000fe20000f21670 */
[----:B---3--:R-:W-:-:S05]  /*07c0*/  @!P0 FFMA R5, R12, R7, R5 ;  /* 0x000000070c058223 */ /* 0x008fca0000000005 */
[----:B------:R0:W-:Y:S01]  /*07d0*/  STG.E desc[UR10][R2.64], R5 ;  /* 0x0000000502007986 */ /* 0x0001e2000c10190a */
[----:B------:R-:W-:Y:S06]  /*07e0*/  @P2 BRA `(.L_x_15) ;  /* 0x00000000000c2947 */ /* 0x000fec0003800000 */
[----:B------:R-:W0:Y:S04]  /*07f0*/  LDG.E R12, desc[UR10][R10.64+0x4] ;  /* 0x0000040a0a0c7981 */ /* 0x000e28000c1e1900 */
[----:B------:R-:W0:Y:S02]  /*0800*/  LDG.E R7, desc[UR10][R8.64+-0x4] ;  /* 0xfffffc0a08077981 */ /* 0x000e24000c1e1900 */
[----:B0-----:R-:W-:-:S07]  /*0810*/  FFMA R5, R12, R7, R5 ;  /* 0x000000070c057223 */ /* 0x001fce0000000005 */
.L_x_15:
[----:B------:R-:W-:Y:S05]  /*0820*/  BSYNC.RECONVERGENT B0 ;  /* 0x0000000000007941 */ /* 0x000fea0003800200 */
.L_x_14:
[----:B------:R1:W-:Y:S01]  /*0830*/  STG.E desc[UR10][R2.64], R5 ;  /* 0x0000000502007986 */ /* 0x0003e2000c10190a */
[----:B------:R-:W-:Y:S04]  /*0840*/  BSSY.RECONVERGENT B0, `(.L_x_16) ;  /* 0x0000005000007945 */ /* 0x000fe80003800200 */
[----:B------:R-:W-:Y:S05]  /*0850*/  @P3 BRA `(.L_x_17) ;  /* 0x00000000000c3947 */ /* 0x000fea0003800000 */
[----:B------:R-:W0:Y:S04]  /*0860*/  LDG.E R12, desc[UR10][R10.64+0x8] ;  /* 0x0000080a0a0c7981 */ /* 0x000e28000c1e1900 */
[----:B------:R-:W0:Y:S02]  /*0870*/  LDG.E R7, desc[UR10][R8.64+-0x8] ;  /* 0xfffff80a08077981 */ /* 0x000e24000c1e1900 */
[----:B01----:R-:W-:-:S07]  /*0880*/  FFMA R5, R12, R7, R5 ;  /* 0x000000070c057223 */ /* 0x003fce0000000005 */
.L_x_17:
[----:B------:R-:W-:Y:S05]  /*0890*/  BSYNC.RECONVERGENT B0 ;  /* 0x0000000000007941 */ /* 0x000fea0003800200 */
.L_x_16:
[----:B------:R2:W-:Y:S01]  /*08a0*/  STG.E desc[UR10][R2.64], R5 ;  /* 0x0000000502007986 */ /* 0x0005e2000c10190a */
[----:B------:R-:W-:Y:S04]  /*08b0*/  BSSY.RECONVERGENT B0, `(.L_x_18) ;  /* 0x0000005000007945 */ /* 0x000fe80003800200 */
[----:B------:R-:W-:Y:S05]  /*08c0*/  @P1 BRA `(.L_x_19) ;  /* 0x00000000000c1947 */ /* 0x000fea0003800000 */
[----:B------:R-:W0:Y:S04]  /*08d0*/  LDG.E R10, desc[UR10][R10.64+0xc] ;  /* 0x00000c0a0a0a7981 */ /* 0x000e28000c1e1900 */
[----:B------:R-:W0:Y:S02]  /*08e0*/  LDG.E R8, desc[UR10][R8.64+-0xc] ;  /* 0xfffff40a08087981 */ /* 0x000e24000c1e1900 */
[----:B012---:R-:W-:-:S07]  /*08f0*/  FFMA R5, R10, R8, R5 ;  /* 0x000000080a057223 */ /* 0x007fce0000000005 */
.L_x_19:
[----:B------:R-:W-:Y:S05]  /*0900*/  BSYNC.RECONVERGENT B0 ;  /* 0x0000000000007941 */ /* 0x000fea0003800200 */
.L_x_18:
[----:B------:R4:W-:Y:S01]  /*0910*/  STG.E desc[UR10][R2.64], R5 ;  /* 0x0000000502007986 */ /* 0x0009e2000c10190a */
[----:B------:R-:W-:-:S12]  /*0920*/  UIADD3 UR4, UPT, UPT, UR4, 0x4, URZ ;  /* 0x0000000404047890 */ /* 0x000fd8000fffe0ff */
.L_x_13:
[----:B------:R-:W-:-:S04]  /*0930*/  LOP3.LUT R7, R6, 0x1, RZ, 0xc0, !PT ;  /* 0x0000000106077812 */ /* 0x000fc800078ec0ff */
[----:B------:R-:W-:-:S13]  /*0940*/  ISETP.NE.U32.AND P0, PT, R7, 0x1, PT ;  /* 0x000000010700780c */ /* 0x000fda0003f05070 */
[----:B------:R-:W-:Y:S05]  /*0950*/  @P0 BRA `(.L_x_20) ;  /* 0x0000000000600947 */ /* 0x000fea0003800000 */
[----:B------:R-:W5:Y:S01]  /*0960*/  LDC.64 R8, c[0x0][0x390] ;  /* 0x0000e400ff087b82 */ /* 0x000f620000000a00 */
[----:B------:R-:W-:Y:S01]  /*0970*/  IADD3 R13, PT, PT, R4, UR4, RZ ;  /* 0x00000004040d7c10 */ /* 0x000fe2000fffe0ff */
[----:B------:R-:W-:Y:S01]  /*0980*/  VIADD R7, R6, -UR4 ;  /* 0x8000000406077c36 */ /* 0x000fe20008000000 */
[----:B------:R-:W-:Y:S02]  /*0990*/  IADD3 R15, PT, PT, R0, UR4, RZ ;  /* 0x00000004000f7c10 */ /* 0x000fe4000fffe0ff */
[----:B------:R-:W-:-:S03]  /*09a0*/  ISETP.GE.AND P0, PT, R13, UR6, PT ;  /* 0x000000060d007c0c */ /* 0x000fc6000bf06270 */
[----:B------:R-:W0:Y:S01]  /*09b0*/  LDC.64 R10, c[0x0][0x388] ;  /* 0x0000e200ff0a7b82 */ /* 0x000e220000000a00 */
[----:B------:R-:W-:Y:S01]  /*09c0*/  ISETP.LT.OR P0, PT, R13, RZ, P0 ;  /* 0x000000ff0d00720c */ /* 0x000fe20000701670 */
[----:B-----5:R-:W-:-:S12]  /*09d0*/  IMAD.WIDE R8, R7, 0x4, R8 ;  /* 0x0000000407087825 */ /* 0x020fd800078e0208 */
[----:B------:R-:W1:Y:S01]  /*09e0*/  @!P0 LDG.E R7, desc[UR10][R8.64] ;  /* 0x0000000a08078981 */ /* 0x000e62000c1e1900 */
[----:B0-----:R-:W-:-:S05]  /*09f0*/  IMAD.WIDE R10, R15, 0x4, R10 ;  /* 0x000000040f0a7825 */ /* 0x001fca00078e020a */
[----:B------:R-:W1:Y:S01]  /*0a00*/  @!P0 LDG.E R12, desc[UR10][R10.64] ;  /* 0x0000000a0a0c8981 */ /* 0x000e62000c1e1900 */
[----:B------:R-:W-:-:S05]  /*0a10*/  VIADD R13, R13, 0x1 ;  /* 0x000000010d0d7836 */ /* 0x000fca0000000000 */
[----:B------:R-:W-:-:S04]  /*0a20*/  ISETP.GE.AND P1, PT, R13, UR6, PT ;  /* 0x000000060d007c0c */ /* 0x000fc8000bf26270 */
[----:B------:R-:W-:Y:S01]  /*0a30*/  ISETP.LT.OR P1, PT, R13, RZ, P1 ;  /* 0x000000ff0d00720c */ /* 0x000fe20000f21670 */
[----:B------:R-:W-:Y:S01]  /*0a40*/  BSSY.RECONVERGENT B0, `(.L_x_21) ;  /* 0x0000007000007945 */ /* 0x000fe20003800200 */
[----:B-1234-:R-:W-:-:S05]  /*0a50*/  @!P0 FFMA R5, R12, R7, R5 ;  /* 0x000000070c058223 */ /* 0x01efca0000000005 */
[----:B------:R0:W-:Y:S06]  /*0a60*/  STG.E desc[UR10][R2.64], R5 ;  /* 0x0000000502007986 */ /* 0x0001ec000c10190a */
[----:B------:R-:W-:Y:S05]  /*0a70*/  @P1 BRA `(.L_x_22) ;  /* 0x00000000000c1947 */ /* 0x000fea0003800000 */
[----:B------:R-:W0:Y:S04]  /*0a80*/  LDG.E R10, desc[UR10][R10.64+0x4] ;  /* 0x0000040a0a0a7981 */ /* 0x000e28000c1e1900 */
[----:B------:R-:W0:Y:S02]  /*0a90*/  LDG.E R8, desc[UR10][R8.64+-0x4] ;  /* 0xfffffc0a08087981 */ /* 0x000e24000c1e1900 */
[----:B0-----:R-:W-:-:S07]  /*0aa0*/  FFMA R5, R10, R8, R5 ;  /* 0x000000080a057223 */ /* 0x001fce0000000005 */
.L_x_22:
[----:B------:R-:W-:Y:S05]  /*0ab0*/  BSYNC.RECONVERGENT B0 ;  /* 0x0000000000007941 */ /* 0x000fea0003800200 */
.L_x_21:
[----:B------:R1:W-:Y:S01]  /*0ac0*/  STG.E desc[UR10][R2.64], R5 ;  /* 0x0000000502007986 */ /* 0x0003e2000c10190a */
[----:B------:R-:W-:-:S12]  /*0ad0*/  UIADD3 UR4, UPT, UPT, UR4, 0x2, URZ ;  /* 0x0000000204047890 */ /* 0x000fd8000fffe0ff */
.L_x_20:
[----:B------:R-:W-:Y:S01]  /*0ae0*/  IADD3 R4, PT, PT, R4, UR4, RZ ;  /* 0x0000000404047c10 */ /* 0x000fe2000fffe0ff */
[----:B------:R-:W-:Y:S03]  /*0af0*/  BSSY.RECONVERGENT B0, `(.L_x_23) ;  /* 0x000000d000007945 */ /* 0x000fe60003800200 */
[----:B------:R-:W-:-:S04]  /*0b00*/  ISETP.GE.AND P0, PT, R4, UR6, PT ;  /* 0x0000000604007c0c */ /* 0x000fc8000bf06270 */
[----:B------:R-:W-:-:S13]  /*0b10*/  ISETP.LT.OR P0, PT, R4, RZ, P0 ;  /* 0x000000ff0400720c */ /* 0x000fda0000701670 */
[----:B------:R-:W-:Y:S05]  /*0b20*/  @P0 BRA `(.L_x_24) ;  /* 0x0000000000240947 */ /* 0x000fea0003800000 */
[----:B------:R-:W5:Y:S01]  /*0b30*/  LDC.64 R8, c[0x0][0x388] ;  /* 0x0000e200ff087b82 */ /* 0x000f620000000a00 */
[----:B------:R-:W-:Y:S01]  /*0b40*/  VIADD R7, R0, UR4 ;  /* 0x0000000400077c36 */ /* 0x000fe20008000000 */
[----:B------:R-:W-:-:S06]  /*0b50*/  IADD3 R13, PT, PT, R6, -UR4, RZ ;  /* 0x80000004060d7c10 */ /* 0x000fcc000fffe0ff */
[----:B------:R-:W0:Y:S01]  /*0b60*/  LDC.64 R10, c[0x0][0x390] ;  /* 0x0000e400ff0a7b82 */ /* 0x000e220000000a00 */
[----:B-----5:R-:W-:-:S06]  /*0b70*/  IMAD.WIDE R6, R7, 0x4, R8 ;  /* 0x0000000407067825 */ /* 0x020fcc00078e0208 */
[----:B------:R-:W1:Y:S01]  /*0b80*/  LDG.E R6, desc[UR10][R6.64] ;  /* 0x0000000a06067981 */ /* 0x000e62000c1e1900 */
[----:B0-----:R-:W-:-:S06]  /*0b90*/  IMAD.WIDE R8, R13, 0x4, R10 ;  /* 0x000000040d087825 */ /* 0x001fcc00078e020a */
[----:B------:R-:W1:Y:S02]  /*0ba0*/  LDG.E R8, desc[UR10][R8.64] ;  /* 0x0000000a08087981 */ /* 0x000e64000c1e1900 */
[----:B-1234-:R-:W-:-:S07]  /*0bb0*/  FFMA R5, R6, R8, R5 ;  /* 0x0000000806057223 */ /* 0x01efce0000000005 */
.L_x_24:
[----:B------:R-:W-:Y:S05]  /*0bc0*/  BSYNC.RECONVERGENT B0 ;  /* 0x0000000000007941 */ /* 0x000fea0003800200 */
.L_x_23:
[----:B------:R-:W-:Y:S01]  /*0bd0*/  STG.E desc[UR10][R2.64], R5 ;  /* 0x0000000502007986 */ /* 0x000fe2000c10190a */
[----:B------:R-:W-:Y:S05]  /*0be0*/  EXIT ;  /* 0x000000000000794d */ /* 0x000fea0003800000 */
.L_x_25:
        /* <DEDUP_REMOVED lines=9> */
.L_x_27:


//--------------------- .nv.shared.reserved.0     --------------------------
	.section	.nv.shared.reserved.0,"aw",@nobits
	.weak		__nv_reservedSMEM_offset_0_alias
	.size		__nv_reservedSMEM_offset_0_alias, 0, 64
	.other		__nv_reservedSMEM_offset_0_alias,@"STO_CUDA_RESERVED_SHARED STV_DEFAULT"
__nv_reservedSMEM_offset_0_alias:
	.zero		0
	.zero		64


//--------------------- .nv.constant0._Z20convolutionColumnGPUPfS_S_iii --------------------------
	.section	.nv.constant0._Z20convolutionColumnGPUPfS_S_iii,"a",@progbits
	.sectionflags	@""
	.align	4
.nv.constant0._Z20convolutionColumnGPUPfS_S_iii:
	.zero		932


//--------------------- .nv.constant0._Z17convolutionRowGPUPfS_S_iii --------------------------
	.section	.nv.constant0._Z17convolutionRowGPUPfS_S_iii,"a",@progbits
	.sectionflags	@""
	.align	4
.nv.constant0._Z17convolutionRowGPUPfS_S_iii:
	.zero		932


//--------------------- SYMBOLS --------------------------

	.type		.nv.reservedSmem.offset0,@object
	.size		.nv.reservedSmem.offset0,0x4
